//
// Generated by NVIDIA NVVM Compiler
//
// Compiler Build ID: CL-36424714
// Cuda compilation tools, release 13.0, V13.0.88
// Based on NVVM 20.0.0
//

.version 9.0
.target sm_100
.address_size 64

	// .globl	_Z8myKernelPPsssPc
// _ZZ8myKernelPPsssPcE1C has been demoted
// _ZZ8myKernelPPsssPcE10A_elements has been demoted
// _ZZ8myKernelPPsssPcE10B_elements has been demoted

.visible .entry _Z8myKernelPPsssPc(
	.param .u64 .ptr .align 1 _Z8myKernelPPsssPc_param_0,
	.param .u16 _Z8myKernelPPsssPc_param_1,
	.param .u16 _Z8myKernelPPsssPc_param_2,
	.param .u64 .ptr .align 1 _Z8myKernelPPsssPc_param_3
)
{
	.reg .pred 	%p<49>;
	.reg .b16 	%rs<83>;
	.reg .b32 	%r<463>;
	.reg .b64 	%rd<198>;
	// demoted variable
	.shared .align 2 .b8 _ZZ8myKernelPPsssPcE1C[2048];
	// demoted variable
	.shared .align 2 .b8 _ZZ8myKernelPPsssPcE10A_elements[2048];
	// demoted variable
	.shared .align 2 .b8 _ZZ8myKernelPPsssPcE10B_elements[2048];
	ld.param.u64 	%rd17, [_Z8myKernelPPsssPc_param_0];
	ld.param.u16 	%rs36, [_Z8myKernelPPsssPc_param_1];
	ld.param.u16 	%rs37, [_Z8myKernelPPsssPc_param_2];
	ld.param.u64 	%rd18, [_Z8myKernelPPsssPc_param_3];
	cvta.to.global.u64 	%rd1, %rd18;
	cvta.to.global.u64 	%rd2, %rd17;
	mov.u32 	%r1, %ctaid.x;
	cvt.u16.u32 	%rs1, %r1;
	add.s16 	%rs2, %rs37, %rs1;
	cvt.s32.s16 	%r2, %rs2;
	cvt.s32.s16 	%r3, %rs36;
	add.s32 	%r4, %r3, -1;
	shr.u32 	%r74, %r4, 27;
	add.s32 	%r75, %r4, %r74;
	shr.s32 	%r76, %r75, 5;
	cvt.s32.s16 	%r5, %rs37;
	add.s32 	%r77, %r3, %r5;
	add.s32 	%r78, %r77, -2;
	shr.u32 	%r79, %r78, 27;
	add.s32 	%r80, %r78, %r79;
	shr.s32 	%r81, %r80, 5;
	min.s32 	%r82, %r76, %r81;
	setp.lt.s32 	%p1, %r82, %r2;
	@%p1 bra 	$L__BB0_45;
	add.s16 	%rs69, %rs1, 1;
	setp.ge.s16 	%p2, %rs69, %rs2;
	@%p2 bra 	$L__BB0_6;
	mov.u32 	%r6, %tid.y;
	mov.u32 	%r7, %tid.x;
	shl.b32 	%r83, %r1, 16;
	shr.s32 	%r84, %r83, 11;
	add.s32 	%r85, %r84, %r6;
	mul.wide.s32 	%rd19, %r85, 8;
	add.s64 	%rd3, %rd2, %rd19;
	shl.b32 	%r86, %r6, 6;
	mov.u32 	%r87, _ZZ8myKernelPPsssPcE10A_elements;
	add.s32 	%r8, %r87, %r86;
	shl.b32 	%r88, %r7, 1;
	add.s32 	%r9, %r8, %r88;
	shl.b32 	%r89, %r2, 5;
	add.s32 	%r10, %r89, %r7;
	mov.u32 	%r90, _ZZ8myKernelPPsssPcE10B_elements;
	add.s32 	%r13, %r90, %r88;
	add.s32 	%r11, %r13, %r86;
	or.b32  	%r91, %r6, %r7;
	and.b32  	%r12, %r91, 992;
	mov.u32 	%r92, _ZZ8myKernelPPsssPcE1C;
	add.s32 	%r93, %r92, %r86;
	add.s32 	%r14, %r93, %r88;
	cvt.u64.u32 	%rd23, %r7;
	mul.wide.s32 	%rd31, %r10, 2;
$L__BB0_3:
	setp.ne.s32 	%p3, %r12, 0;
	ld.global.u64 	%rd20, [%rd3];
	cvta.to.global.u64 	%rd21, %rd20;
	mul.wide.s16 	%r94, %rs69, 32;
	cvt.s64.s32 	%rd22, %r94;
	add.s64 	%rd24, %rd23, %rd22;
	shl.b64 	%rd25, %rd24, 1;
	add.s64 	%rd26, %rd21, %rd25;
	ld.global.u16 	%rs38, [%rd26+-2];
	st.shared.u16 	[%r9], %rs38;
	add.s32 	%r95, %r94, %r6;
	mul.wide.s32 	%rd27, %r95, 8;
	add.s64 	%rd28, %rd2, %rd27;
	ld.global.u64 	%rd29, [%rd28];
	cvta.to.global.u64 	%rd30, %rd29;
	add.s64 	%rd32, %rd30, %rd31;
	ld.global.u16 	%rs39, [%rd32];
	st.shared.u16 	[%r11], %rs39;
	@%p3 bra 	$L__BB0_5;
	bar.sync 	0;
	ld.shared.s16 	%r96, [%r8];
	ld.shared.s16 	%r97, [%r13];
	add.s32 	%r98, %r97, %r96;
	max.s32 	%r99, %r98, 0;
	ld.shared.s16 	%r100, [%r8+2];
	ld.shared.s16 	%r101, [%r13+64];
	add.s32 	%r102, %r101, %r100;
	cvt.s32.s16 	%r103, %r99;
	max.s32 	%r104, %r102, %r103;
	ld.shared.s16 	%r105, [%r8+4];
	ld.shared.s16 	%r106, [%r13+128];
	add.s32 	%r107, %r106, %r105;
	cvt.s32.s16 	%r108, %r104;
	max.s32 	%r109, %r107, %r108;
	ld.shared.s16 	%r110, [%r8+6];
	ld.shared.s16 	%r111, [%r13+192];
	add.s32 	%r112, %r111, %r110;
	cvt.s32.s16 	%r113, %r109;
	max.s32 	%r114, %r112, %r113;
	ld.shared.s16 	%r115, [%r8+8];
	ld.shared.s16 	%r116, [%r13+256];
	add.s32 	%r117, %r116, %r115;
	cvt.s32.s16 	%r118, %r114;
	max.s32 	%r119, %r117, %r118;
	ld.shared.s16 	%r120, [%r8+10];
	ld.shared.s16 	%r121, [%r13+320];
	add.s32 	%r122, %r121, %r120;
	cvt.s32.s16 	%r123, %r119;
	max.s32 	%r124, %r122, %r123;
	ld.shared.s16 	%r125, [%r8+12];
	ld.shared.s16 	%r126, [%r13+384];
	add.s32 	%r127, %r126, %r125;
	cvt.s32.s16 	%r128, %r124;
	max.s32 	%r129, %r127, %r128;
	ld.shared.s16 	%r130, [%r8+14];
	ld.shared.s16 	%r131, [%r13+448];
	add.s32 	%r132, %r131, %r130;
	cvt.s32.s16 	%r133, %r129;
	max.s32 	%r134, %r132, %r133;
	ld.shared.s16 	%r135, [%r8+16];
	ld.shared.s16 	%r136, [%r13+512];
	add.s32 	%r137, %r136, %r135;
	cvt.s32.s16 	%r138, %r134;
	max.s32 	%r139, %r137, %r138;
	ld.shared.s16 	%r140, [%r8+18];
	ld.shared.s16 	%r141, [%r13+576];
	add.s32 	%r142, %r141, %r140;
	cvt.s32.s16 	%r143, %r139;
	max.s32 	%r144, %r142, %r143;
	ld.shared.s16 	%r145, [%r8+20];
	ld.shared.s16 	%r146, [%r13+640];
	add.s32 	%r147, %r146, %r145;
	cvt.s32.s16 	%r148, %r144;
	max.s32 	%r149, %r147, %r148;
	ld.shared.s16 	%r150, [%r8+22];
	ld.shared.s16 	%r151, [%r13+704];
	add.s32 	%r152, %r151, %r150;
	cvt.s32.s16 	%r153, %r149;
	max.s32 	%r154, %r152, %r153;
	ld.shared.s16 	%r155, [%r8+24];
	ld.shared.s16 	%r156, [%r13+768];
	add.s32 	%r157, %r156, %r155;
	cvt.s32.s16 	%r158, %r154;
	max.s32 	%r159, %r157, %r158;
	ld.shared.s16 	%r160, [%r8+26];
	ld.shared.s16 	%r161, [%r13+832];
	add.s32 	%r162, %r161, %r160;
	cvt.s32.s16 	%r163, %r159;
	max.s32 	%r164, %r162, %r163;
	ld.shared.s16 	%r165, [%r8+28];
	ld.shared.s16 	%r166, [%r13+896];
	add.s32 	%r167, %r166, %r165;
	cvt.s32.s16 	%r168, %r164;
	max.s32 	%r169, %r167, %r168;
	ld.shared.s16 	%r170, [%r8+30];
	ld.shared.s16 	%r171, [%r13+960];
	add.s32 	%r172, %r171, %r170;
	cvt.s32.s16 	%r173, %r169;
	max.s32 	%r174, %r172, %r173;
	ld.shared.s16 	%r175, [%r8+32];
	ld.shared.s16 	%r176, [%r13+1024];
	add.s32 	%r177, %r176, %r175;
	cvt.s32.s16 	%r178, %r174;
	max.s32 	%r179, %r177, %r178;
	ld.shared.s16 	%r180, [%r8+34];
	ld.shared.s16 	%r181, [%r13+1088];
	add.s32 	%r182, %r181, %r180;
	cvt.s32.s16 	%r183, %r179;
	max.s32 	%r184, %r182, %r183;
	ld.shared.s16 	%r185, [%r8+36];
	ld.shared.s16 	%r186, [%r13+1152];
	add.s32 	%r187, %r186, %r185;
	cvt.s32.s16 	%r188, %r184;
	max.s32 	%r189, %r187, %r188;
	ld.shared.s16 	%r190, [%r8+38];
	ld.shared.s16 	%r191, [%r13+1216];
	add.s32 	%r192, %r191, %r190;
	cvt.s32.s16 	%r193, %r189;
	max.s32 	%r194, %r192, %r193;
	ld.shared.s16 	%r195, [%r8+40];
	ld.shared.s16 	%r196, [%r13+1280];
	add.s32 	%r197, %r196, %r195;
	cvt.s32.s16 	%r198, %r194;
	max.s32 	%r199, %r197, %r198;
	ld.shared.s16 	%r200, [%r8+42];
	ld.shared.s16 	%r201, [%r13+1344];
	add.s32 	%r202, %r201, %r200;
	cvt.s32.s16 	%r203, %r199;
	max.s32 	%r204, %r202, %r203;
	ld.shared.s16 	%r205, [%r8+44];
	ld.shared.s16 	%r206, [%r13+1408];
	add.s32 	%r207, %r206, %r205;
	cvt.s32.s16 	%r208, %r204;
	max.s32 	%r209, %r207, %r208;
	ld.shared.s16 	%r210, [%r8+46];
	ld.shared.s16 	%r211, [%r13+1472];
	add.s32 	%r212, %r211, %r210;
	cvt.s32.s16 	%r213, %r209;
	max.s32 	%r214, %r212, %r213;
	ld.shared.s16 	%r215, [%r8+48];
	ld.shared.s16 	%r216, [%r13+1536];
	add.s32 	%r217, %r216, %r215;
	cvt.s32.s16 	%r218, %r214;
	max.s32 	%r219, %r217, %r218;
	ld.shared.s16 	%r220, [%r8+50];
	ld.shared.s16 	%r221, [%r13+1600];
	add.s32 	%r222, %r221, %r220;
	cvt.s32.s16 	%r223, %r219;
	max.s32 	%r224, %r222, %r223;
	ld.shared.s16 	%r225, [%r8+52];
	ld.shared.s16 	%r226, [%r13+1664];
	add.s32 	%r227, %r226, %r225;
	cvt.s32.s16 	%r228, %r224;
	max.s32 	%r229, %r227, %r228;
	ld.shared.s16 	%r230, [%r8+54];
	ld.shared.s16 	%r231, [%r13+1728];
	add.s32 	%r232, %r231, %r230;
	cvt.s32.s16 	%r233, %r229;
	max.s32 	%r234, %r232, %r233;
	ld.shared.s16 	%r235, [%r8+56];
	ld.shared.s16 	%r236, [%r13+1792];
	add.s32 	%r237, %r236, %r235;
	cvt.s32.s16 	%r238, %r234;
	max.s32 	%r239, %r237, %r238;
	ld.shared.s16 	%r240, [%r8+58];
	ld.shared.s16 	%r241, [%r13+1856];
	add.s32 	%r242, %r241, %r240;
	cvt.s32.s16 	%r243, %r239;
	max.s32 	%r244, %r242, %r243;
	ld.shared.s16 	%r245, [%r8+60];
	ld.shared.s16 	%r246, [%r13+1920];
	add.s32 	%r247, %r246, %r245;
	cvt.s32.s16 	%r248, %r244;
	max.s32 	%r249, %r247, %r248;
	ld.shared.s16 	%r250, [%r8+62];
	ld.shared.s16 	%r251, [%r13+1984];
	add.s32 	%r252, %r251, %r250;
	cvt.s32.s16 	%r253, %r249;
	max.s32 	%r254, %r252, %r253;
	cvt.u16.u32 	%rs40, %r254;
	bar.sync 	0;
	ld.shared.u16 	%rs41, [%r14];
	max.s16 	%rs42, %rs41, %rs40;
	st.shared.u16 	[%r14], %rs42;
$L__BB0_5:
	add.s16 	%rs69, %rs69, 1;
	setp.ne.s16 	%p4, %rs69, %rs2;
	@%p4 bra 	$L__BB0_3;
$L__BB0_6:
	shl.b32 	%r255, %r5, 5;
	max.s32 	%r256, %r255, 34;
	add.s32 	%r450, %r256, -33;
	shl.b32 	%r449, %r450, 16;
	cvt.s32.s16 	%r448, %r450;
	or.b32  	%r257, %r255, 31;
	add.s32 	%r258, %r255, %r3;
	shl.b32 	%r18, %r2, 5;
	not.b32 	%r259, %r18;
	add.s32 	%r260, %r258, %r259;
	min.s32 	%r19, %r257, %r260;
	setp.gt.s32 	%p5, %r448, %r19;
	@%p5 bra 	$L__BB0_45;
	setp.gt.s16 	%p6, %rs37, 0;
	add.s32 	%r261, %r18, 31;
	min.s32 	%r20, %r4, %r261;
	mov.u32 	%r21, %tid.x;
	mul.wide.u16 	%r22, %rs2, 32;
	cvt.u32.u16 	%r262, %rs37;
	sub.s32 	%r23, %r2, %r262;
	shr.s16 	%rs43, %rs36, 15;
	shr.u16 	%rs44, %rs43, 11;
	add.s16 	%rs45, %rs36, %rs44;
	shr.s16 	%rs46, %rs45, 5;
	add.s16 	%rs47, %rs46, -1;
	setp.eq.s16 	%p7, %rs2, %rs47;
	selp.b32 	%r24, 65503, 65504, %p7;
	@%p6 bra 	$L__BB0_19;
	shl.b32 	%r25, %r20, 16;
	add.s32 	%r26, %r22, %r21;
$L__BB0_9:
	add.s32 	%r64, %r26, %r450;
	shl.b32 	%r65, %r64, 16;
	setp.gt.s32 	%p8, %r65, %r25;
	@%p8 bra 	$L__BB0_18;
	cvt.u64.u32 	%rd33, %r64;
	shr.s32 	%r66, %r65, 16;
	sub.s32 	%r67, %r66, %r448;
	mul.wide.s32 	%rd34, %r67, 8;
	add.s64 	%rd13, %rd2, %rd34;
	ld.global.u64 	%rd35, [%rd13];
	cvta.to.global.u64 	%rd14, %rd35;
	cvt.s64.s16 	%rd15, %rd33;
	shl.b64 	%rd36, %rd15, 1;
	add.s64 	%rd16, %rd14, %rd36;
	ld.global.u16 	%rs82, [%rd16];
	setp.lt.s32 	%p9, %r448, 1;
	@%p9 bra 	$L__BB0_13;
	mov.b16 	%rs80, 0;
	mov.b32 	%r461, 0;
$L__BB0_12:
	add.s32 	%r264, %r461, %r67;
	mul.wide.s32 	%rd37, %r264, 2;
	add.s64 	%rd38, %rd14, %rd37;
	ld.global.s16 	%r265, [%rd38];
	mul.wide.s32 	%rd39, %r461, 8;
	add.s64 	%rd40, %rd13, %rd39;
	ld.global.u64 	%rd41, [%rd40+8];
	cvta.to.global.u64 	%rd42, %rd41;
	add.s64 	%rd44, %rd42, %rd36;
	ld.global.s16 	%r266, [%rd44];
	add.s32 	%r267, %r266, %r265;
	cvt.s32.s16 	%r268, %rs82;
	max.s32 	%r269, %r267, %r268;
	cvt.u16.u32 	%rs82, %r269;
	add.s16 	%rs80, %rs80, 1;
	cvt.s32.s16 	%r461, %rs80;
	setp.gt.s32 	%p10, %r448, %r461;
	@%p10 bra 	$L__BB0_12;
$L__BB0_13:
	cvt.s64.s32 	%rd45, %r67;
	ld.global.u64 	%rd46, [%rd13+8];
	cvta.to.global.u64 	%rd47, %rd46;
	mul.wide.s32 	%rd48, %r66, 2;
	add.s64 	%rd49, %rd47, %rd48;
	ld.global.u16 	%rs33, [%rd49+-2];
	add.s64 	%rd50, %rd1, %rd45;
	ld.global.u8 	%rs34, [%rd50];
	add.s64 	%rd51, %rd1, %rd15;
	ld.global.u8 	%rs49, [%rd51];
	setp.eq.s16 	%p11, %rs34, 65;
	setp.eq.s16 	%p12, %rs49, 85;
	and.pred  	%p13, %p11, %p12;
	mov.b32 	%r462, 1;
	@%p13 bra 	$L__BB0_17;
	setp.eq.s16 	%p14, %rs34, 85;
	setp.eq.s16 	%p15, %rs49, 65;
	and.pred  	%p16, %p14, %p15;
	@%p16 bra 	$L__BB0_17;
	setp.eq.s16 	%p17, %rs34, 67;
	setp.eq.s16 	%p18, %rs49, 71;
	and.pred  	%p19, %p17, %p18;
	@%p19 bra 	$L__BB0_17;
	setp.eq.s16 	%p20, %rs34, 71;
	setp.eq.s16 	%p21, %rs49, 67;
	and.pred  	%p22, %p20, %p21;
	selp.u32 	%r462, 1, 0, %p22;
$L__BB0_17:
	cvt.s32.s16 	%r273, %rs33;
	add.s32 	%r274, %r462, %r273;
	cvt.s32.s16 	%r275, %rs82;
	max.s32 	%r276, %r275, %r274;
	st.global.u16 	[%rd16], %r276;
$L__BB0_18:
	add.s32 	%r450, %r448, 1;
	cvt.s32.s16 	%r448, %r450;
	setp.le.s32 	%p23, %r448, %r19;
	@%p23 bra 	$L__BB0_9;
	bra.uni 	$L__BB0_45;
$L__BB0_19:
	mov.u32 	%r27, %tid.y;
	shl.b32 	%r28, %r23, 5;
$L__BB0_20:
	add.s32 	%r277, %r448, %r28;
	max.s32 	%r278, %r18, %r277;
	add.s32 	%r279, %r277, 31;
	min.s32 	%r280, %r20, %r279;
	add.s32 	%r32, %r278, %r21;
	shl.b32 	%r33, %r32, 16;
	shl.b32 	%r281, %r280, 16;
	setp.gt.s32 	%p24, %r33, %r281;
	@%p24 bra 	$L__BB0_44;
	setp.ne.s32 	%p25, %r27, 0;
	cvt.u64.u32 	%rd52, %r32;
	shr.s32 	%r34, %r33, 16;
	sub.s32 	%r35, %r34, %r448;
	mul.wide.s32 	%rd53, %r35, 8;
	add.s64 	%rd4, %rd2, %rd53;
	ld.global.u64 	%rd54, [%rd4];
	cvta.to.global.u64 	%rd5, %rd54;
	cvt.s64.s16 	%rd6, %rd52;
	@%p25 bra 	$L__BB0_44;
	shl.b64 	%rd55, %rd6, 1;
	add.s64 	%rd7, %rd5, %rd55;
	ld.global.u16 	%rs70, [%rd7];
	shr.s32 	%r283, %r35, 31;
	shr.u32 	%r284, %r283, 27;
	add.s32 	%r285, %r35, %r284;
	and.b32  	%r286, %r285, -32;
	sub.s32 	%r36, %r35, %r286;
	cvt.u16.u32 	%rs54, %r32;
	shr.s16 	%rs55, %rs54, 15;
	shr.u16 	%rs56, %rs55, 11;
	add.s16 	%rs57, %rs54, %rs56;
	and.b16  	%rs58, %rs57, -32;
	sub.s16 	%rs59, %rs54, %rs58;
	cvt.s32.s16 	%r37, %rs59;
	add.s64 	%rd8, %rd5, 4;
	cvt.s32.s16 	%r287, %r32;
	mul.wide.s32 	%rd56, %r287, 8;
	mul.wide.s32 	%rd57, %r448, 8;
	sub.s64 	%rd58, %rd56, %rd57;
	add.s64 	%rd59, %rd2, %rd58;
	add.s64 	%rd197, %rd59, 16;
	mov.b32 	%r452, 0;
	mov.u32 	%r451, %r35;
$L__BB0_23:
	mul.wide.s32 	%rd60, %r451, 2;
	add.s64 	%rd11, %rd8, %rd60;
	ld.global.s16 	%r288, [%rd11+-4];
	ld.global.u64 	%rd61, [%rd197+-8];
	cvta.to.global.u64 	%rd62, %rd61;
	shl.b64 	%rd63, %rd6, 1;
	add.s64 	%rd64, %rd62, %rd63;
	ld.global.s16 	%r289, [%rd64];
	add.s32 	%r290, %r289, %r288;
	cvt.s32.s16 	%r291, %rs70;
	max.s32 	%r292, %r290, %r291;
	ld.global.s16 	%r293, [%rd11+-2];
	ld.global.u64 	%rd65, [%rd197];
	cvta.to.global.u64 	%rd66, %rd65;
	add.s64 	%rd67, %rd66, %rd63;
	ld.global.s16 	%r294, [%rd67];
	add.s32 	%r295, %r294, %r293;
	cvt.s32.s16 	%r296, %r292;
	max.s32 	%r297, %r295, %r296;
	ld.global.s16 	%r298, [%rd11];
	ld.global.u64 	%rd68, [%rd197+8];
	cvta.to.global.u64 	%rd69, %rd68;
	add.s64 	%rd70, %rd69, %rd63;
	ld.global.s16 	%r299, [%rd70];
	add.s32 	%r300, %r299, %r298;
	cvt.s32.s16 	%r301, %r297;
	max.s32 	%r40, %r300, %r301;
	setp.eq.s32 	%p26, %r452, 28;
	@%p26 bra 	$L__BB0_25;
	ld.global.s16 	%r302, [%rd11+2];
	ld.global.u64 	%rd71, [%rd197+16];
	cvta.to.global.u64 	%rd72, %rd71;
	shl.b64 	%rd73, %rd6, 1;
	add.s64 	%rd74, %rd72, %rd73;
	ld.global.s16 	%r303, [%rd74];
	add.s32 	%r304, %r303, %r302;
	cvt.s32.s16 	%r305, %r40;
	max.s32 	%r306, %r304, %r305;
	cvt.u16.u32 	%rs70, %r306;
	add.s32 	%r452, %r452, 4;
	add.s32 	%r451, %r451, 4;
	add.s64 	%rd197, %rd197, 32;
	bra.uni 	$L__BB0_23;
$L__BB0_25:
	cvt.u16.u32 	%rs79, %r40;
	shl.b32 	%r307, %r36, 6;
	mov.u32 	%r308, _ZZ8myKernelPPsssPcE1C;
	add.s32 	%r309, %r308, %r307;
	shl.b32 	%r310, %r37, 1;
	add.s32 	%r311, %r309, %r310;
	ld.shared.u16 	%rs60, [%r311];
	setp.lt.s16 	%p27, %rs60, %rs79;
	@%p27 bra 	$L__BB0_27;
	cvt.u64.u32 	%rd75, %r37;
	cvt.u64.u32 	%rd76, %r36;
	shl.b64 	%rd77, %rd76, 48;
	shr.s64 	%rd78, %rd77, 42;
	shl.b64 	%rd79, %rd75, 48;
	shr.s64 	%rd80, %rd79, 47;
	cvt.u32.u64 	%r312, %rd80;
	cvt.u32.u64 	%r313, %rd78;
	add.s32 	%r314, %r313, %r312;
	add.s32 	%r316, %r308, %r314;
	ld.shared.u16 	%rs79, [%r316];
$L__BB0_27:
	add.s32 	%r317, %r24, %r450;
	shl.b32 	%r455, %r317, 16;
	setp.ge.s32 	%p28, %r455, %r449;
	@%p28 bra 	$L__BB0_39;
	add.s32 	%r318, %r455, 65536;
	max.s32 	%r319, %r449, %r318;
	not.b32 	%r320, %r455;
	add.s32 	%r44, %r319, %r320;
	shr.u32 	%r321, %r44, 16;
	add.s32 	%r45, %r321, 1;
	and.b32  	%r46, %r45, 7;
	setp.lt.u32 	%p29, %r44, 458752;
	@%p29 bra 	$L__BB0_31;
	and.b32  	%r47, %r45, 131064;
	mov.b32 	%r454, 0;
$L__BB0_30:
	.pragma "nounroll";
	shr.s32 	%r323, %r455, 16;
	add.s32 	%r324, %r323, %r35;
	mul.wide.s32 	%rd81, %r324, 2;
	add.s64 	%rd82, %rd5, %rd81;
	ld.global.s16 	%r325, [%rd82];
	mul.wide.s32 	%rd83, %r323, 8;
	add.s64 	%rd84, %rd4, %rd83;
	ld.global.u64 	%rd85, [%rd84+8];
	cvta.to.global.u64 	%rd86, %rd85;
	add.s64 	%rd88, %rd86, %rd63;
	ld.global.s16 	%r326, [%rd88];
	add.s32 	%r327, %r326, %r325;
	cvt.s32.s16 	%r328, %rs79;
	max.s32 	%r329, %r327, %r328;
	add.s32 	%r330, %r455, 65536;
	shr.s32 	%r331, %r330, 16;
	add.s32 	%r332, %r331, %r35;
	mul.wide.s32 	%rd89, %r332, 2;
	add.s64 	%rd90, %rd5, %rd89;
	ld.global.s16 	%r333, [%rd90];
	mul.wide.s32 	%rd91, %r331, 8;
	add.s64 	%rd92, %rd4, %rd91;
	ld.global.u64 	%rd93, [%rd92+8];
	cvta.to.global.u64 	%rd94, %rd93;
	add.s64 	%rd95, %rd94, %rd63;
	ld.global.s16 	%r334, [%rd95];
	add.s32 	%r335, %r334, %r333;
	cvt.s32.s16 	%r336, %r329;
	max.s32 	%r337, %r335, %r336;
	add.s32 	%r338, %r455, 131072;
	shr.s32 	%r339, %r338, 16;
	add.s32 	%r340, %r339, %r35;
	mul.wide.s32 	%rd96, %r340, 2;
	add.s64 	%rd97, %rd5, %rd96;
	ld.global.s16 	%r341, [%rd97];
	mul.wide.s32 	%rd98, %r339, 8;
	add.s64 	%rd99, %rd4, %rd98;
	ld.global.u64 	%rd100, [%rd99+8];
	cvta.to.global.u64 	%rd101, %rd100;
	add.s64 	%rd102, %rd101, %rd63;
	ld.global.s16 	%r342, [%rd102];
	add.s32 	%r343, %r342, %r341;
	cvt.s32.s16 	%r344, %r337;
	max.s32 	%r345, %r343, %r344;
	add.s32 	%r346, %r455, 196608;
	shr.s32 	%r347, %r346, 16;
	add.s32 	%r348, %r347, %r35;
	mul.wide.s32 	%rd103, %r348, 2;
	add.s64 	%rd104, %rd5, %rd103;
	ld.global.s16 	%r349, [%rd104];
	mul.wide.s32 	%rd105, %r347, 8;
	add.s64 	%rd106, %rd4, %rd105;
	ld.global.u64 	%rd107, [%rd106+8];
	cvta.to.global.u64 	%rd108, %rd107;
	add.s64 	%rd109, %rd108, %rd63;
	ld.global.s16 	%r350, [%rd109];
	add.s32 	%r351, %r350, %r349;
	cvt.s32.s16 	%r352, %r345;
	max.s32 	%r353, %r351, %r352;
	add.s32 	%r354, %r455, 262144;
	shr.s32 	%r355, %r354, 16;
	add.s32 	%r356, %r355, %r35;
	mul.wide.s32 	%rd110, %r356, 2;
	add.s64 	%rd111, %rd5, %rd110;
	ld.global.s16 	%r357, [%rd111];
	mul.wide.s32 	%rd112, %r355, 8;
	add.s64 	%rd113, %rd4, %rd112;
	ld.global.u64 	%rd114, [%rd113+8];
	cvta.to.global.u64 	%rd115, %rd114;
	add.s64 	%rd116, %rd115, %rd63;
	ld.global.s16 	%r358, [%rd116];
	add.s32 	%r359, %r358, %r357;
	cvt.s32.s16 	%r360, %r353;
	max.s32 	%r361, %r359, %r360;
	add.s32 	%r362, %r455, 327680;
	shr.s32 	%r363, %r362, 16;
	add.s32 	%r364, %r363, %r35;
	mul.wide.s32 	%rd117, %r364, 2;
	add.s64 	%rd118, %rd5, %rd117;
	ld.global.s16 	%r365, [%rd118];
	mul.wide.s32 	%rd119, %r363, 8;
	add.s64 	%rd120, %rd4, %rd119;
	ld.global.u64 	%rd121, [%rd120+8];
	cvta.to.global.u64 	%rd122, %rd121;
	add.s64 	%rd123, %rd122, %rd63;
	ld.global.s16 	%r366, [%rd123];
	add.s32 	%r367, %r366, %r365;
	cvt.s32.s16 	%r368, %r361;
	max.s32 	%r369, %r367, %r368;
	add.s32 	%r370, %r455, 393216;
	shr.s32 	%r371, %r370, 16;
	add.s32 	%r372, %r371, %r35;
	mul.wide.s32 	%rd124, %r372, 2;
	add.s64 	%rd125, %rd5, %rd124;
	ld.global.s16 	%r373, [%rd125];
	mul.wide.s32 	%rd126, %r371, 8;
	add.s64 	%rd127, %rd4, %rd126;
	ld.global.u64 	%rd128, [%rd127+8];
	cvta.to.global.u64 	%rd129, %rd128;
	add.s64 	%rd130, %rd129, %rd63;
	ld.global.s16 	%r374, [%rd130];
	add.s32 	%r375, %r374, %r373;
	cvt.s32.s16 	%r376, %r369;
	max.s32 	%r377, %r375, %r376;
	add.s32 	%r378, %r455, 458752;
	shr.s32 	%r379, %r378, 16;
	add.s32 	%r380, %r379, %r35;
	mul.wide.s32 	%rd131, %r380, 2;
	add.s64 	%rd132, %rd5, %rd131;
	ld.global.s16 	%r381, [%rd132];
	mul.wide.s32 	%rd133, %r379, 8;
	add.s64 	%rd134, %rd4, %rd133;
	ld.global.u64 	%rd135, [%rd134+8];
	cvta.to.global.u64 	%rd136, %rd135;
	add.s64 	%rd137, %rd136, %rd63;
	ld.global.s16 	%r382, [%rd137];
	add.s32 	%r383, %r382, %r381;
	cvt.s32.s16 	%r384, %r377;
	max.s32 	%r385, %r383, %r384;
	cvt.u16.u32 	%rs79, %r385;
	add.s32 	%r455, %r455, 524288;
	add.s32 	%r454, %r454, 8;
	setp.ne.s32 	%p30, %r454, %r47;
	@%p30 bra 	$L__BB0_30;
$L__BB0_31:
	setp.eq.s32 	%p31, %r46, 0;
	@%p31 bra 	$L__BB0_39;
	setp.lt.u32 	%p32, %r46, 4;
	@%p32 bra 	$L__BB0_34;
	shr.s32 	%r386, %r455, 16;
	add.s32 	%r387, %r386, %r35;
	mul.wide.s32 	%rd138, %r387, 2;
	add.s64 	%rd139, %rd5, %rd138;
	ld.global.s16 	%r388, [%rd139];
	mul.wide.s32 	%rd140, %r386, 8;
	add.s64 	%rd141, %rd4, %rd140;
	ld.global.u64 	%rd142, [%rd141+8];
	cvta.to.global.u64 	%rd143, %rd142;
	add.s64 	%rd145, %rd143, %rd63;
	ld.global.s16 	%r389, [%rd145];
	add.s32 	%r390, %r389, %r388;
	cvt.s32.s16 	%r391, %rs79;
	max.s32 	%r392, %r390, %r391;
	add.s32 	%r393, %r455, 65536;
	shr.s32 	%r394, %r393, 16;
	add.s32 	%r395, %r394, %r35;
	mul.wide.s32 	%rd146, %r395, 2;
	add.s64 	%rd147, %rd5, %rd146;
	ld.global.s16 	%r396, [%rd147];
	mul.wide.s32 	%rd148, %r394, 8;
	add.s64 	%rd149, %rd4, %rd148;
	ld.global.u64 	%rd150, [%rd149+8];
	cvta.to.global.u64 	%rd151, %rd150;
	add.s64 	%rd152, %rd151, %rd63;
	ld.global.s16 	%r397, [%rd152];
	add.s32 	%r398, %r397, %r396;
	cvt.s32.s16 	%r399, %r392;
	max.s32 	%r400, %r398, %r399;
	add.s32 	%r401, %r455, 131072;
	shr.s32 	%r402, %r401, 16;
	add.s32 	%r403, %r402, %r35;
	mul.wide.s32 	%rd153, %r403, 2;
	add.s64 	%rd154, %rd5, %rd153;
	ld.global.s16 	%r404, [%rd154];
	mul.wide.s32 	%rd155, %r402, 8;
	add.s64 	%rd156, %rd4, %rd155;
	ld.global.u64 	%rd157, [%rd156+8];
	cvta.to.global.u64 	%rd158, %rd157;
	add.s64 	%rd159, %rd158, %rd63;
	ld.global.s16 	%r405, [%rd159];
	add.s32 	%r406, %r405, %r404;
	cvt.s32.s16 	%r407, %r400;
	max.s32 	%r408, %r406, %r407;
	add.s32 	%r409, %r455, 196608;
	shr.s32 	%r410, %r409, 16;
	add.s32 	%r411, %r410, %r35;
	mul.wide.s32 	%rd160, %r411, 2;
	add.s64 	%rd161, %rd5, %rd160;
	ld.global.s16 	%r412, [%rd161];
	mul.wide.s32 	%rd162, %r410, 8;
	add.s64 	%rd163, %rd4, %rd162;
	ld.global.u64 	%rd164, [%rd163+8];
	cvta.to.global.u64 	%rd165, %rd164;
	add.s64 	%rd166, %rd165, %rd63;
	ld.global.s16 	%r413, [%rd166];
	add.s32 	%r414, %r413, %r412;
	cvt.s32.s16 	%r415, %r408;
	max.s32 	%r416, %r414, %r415;
	cvt.u16.u32 	%rs79, %r416;
	add.s32 	%r455, %r455, 262144;
$L__BB0_34:
	and.b32  	%r417, %r45, 3;
	setp.eq.s32 	%p33, %r417, 0;
	@%p33 bra 	$L__BB0_39;
	setp.eq.s32 	%p34, %r417, 1;
	@%p34 bra 	$L__BB0_37;
	shr.s32 	%r418, %r455, 16;
	add.s32 	%r419, %r418, %r35;
	mul.wide.s32 	%rd167, %r419, 2;
	add.s64 	%rd168, %rd5, %rd167;
	ld.global.s16 	%r420, [%rd168];
	mul.wide.s32 	%rd169, %r418, 8;
	add.s64 	%rd170, %rd4, %rd169;
	ld.global.u64 	%rd171, [%rd170+8];
	cvta.to.global.u64 	%rd172, %rd171;
	add.s64 	%rd174, %rd172, %rd63;
	ld.global.s16 	%r421, [%rd174];
	add.s32 	%r422, %r421, %r420;
	cvt.s32.s16 	%r423, %rs79;
	max.s32 	%r424, %r422, %r423;
	add.s32 	%r425, %r455, 65536;
	shr.s32 	%r426, %r425, 16;
	add.s32 	%r427, %r426, %r35;
	mul.wide.s32 	%rd175, %r427, 2;
	add.s64 	%rd176, %rd5, %rd175;
	ld.global.s16 	%r428, [%rd176];
	mul.wide.s32 	%rd177, %r426, 8;
	add.s64 	%rd178, %rd4, %rd177;
	ld.global.u64 	%rd179, [%rd178+8];
	cvta.to.global.u64 	%rd180, %rd179;
	add.s64 	%rd181, %rd180, %rd63;
	ld.global.s16 	%r429, [%rd181];
	add.s32 	%r430, %r429, %r428;
	cvt.s32.s16 	%r431, %r424;
	max.s32 	%r432, %r430, %r431;
	cvt.u16.u32 	%rs79, %r432;
	add.s32 	%r455, %r455, 131072;
$L__BB0_37:
	and.b32  	%r433, %r44, 65536;
	setp.ne.s32 	%p35, %r433, 0;
	@%p35 bra 	$L__BB0_39;
	shr.s32 	%r434, %r455, 16;
	add.s32 	%r435, %r434, %r35;
	mul.wide.s32 	%rd182, %r435, 2;
	add.s64 	%rd183, %rd5, %rd182;
	ld.global.s16 	%r436, [%rd183];
	mul.wide.s32 	%rd184, %r434, 8;
	add.s64 	%rd185, %rd4, %rd184;
	ld.global.u64 	%rd186, [%rd185+8];
	cvta.to.global.u64 	%rd187, %rd186;
	add.s64 	%rd189, %rd187, %rd63;
	ld.global.s16 	%r437, [%rd189];
	add.s32 	%r438, %r437, %r436;
	cvt.s32.s16 	%r439, %rs79;
	max.s32 	%r440, %r438, %r439;
	cvt.u16.u32 	%rs79, %r440;
$L__BB0_39:
	cvt.s64.s32 	%rd190, %r35;
	ld.global.u64 	%rd191, [%rd4+8];
	cvta.to.global.u64 	%rd192, %rd191;
	mul.wide.s32 	%rd193, %r34, 2;
	add.s64 	%rd194, %rd192, %rd193;
	ld.global.u16 	%rs24, [%rd194+-2];
	add.s64 	%rd195, %rd1, %rd190;
	ld.global.u8 	%rs25, [%rd195];
	add.s64 	%rd196, %rd1, %rd6;
	ld.global.u8 	%rs64, [%rd196];
	setp.eq.s16 	%p36, %rs25, 65;
	setp.eq.s16 	%p37, %rs64, 85;
	and.pred  	%p38, %p36, %p37;
	mov.b32 	%r458, 1;
	@%p38 bra 	$L__BB0_43;
	setp.eq.s16 	%p39, %rs25, 85;
	setp.eq.s16 	%p40, %rs64, 65;
	and.pred  	%p41, %p39, %p40;
	@%p41 bra 	$L__BB0_43;
	setp.eq.s16 	%p42, %rs25, 67;
	setp.eq.s16 	%p43, %rs64, 71;
	and.pred  	%p44, %p42, %p43;
	@%p44 bra 	$L__BB0_43;
	setp.eq.s16 	%p45, %rs25, 71;
	setp.eq.s16 	%p46, %rs64, 67;
	and.pred  	%p47, %p45, %p46;
	selp.u32 	%r458, 1, 0, %p47;
$L__BB0_43:
	cvt.s32.s16 	%r444, %rs24;
	add.s32 	%r445, %r458, %r444;
	cvt.s32.s16 	%r446, %rs79;
	max.s32 	%r447, %r446, %r445;
	st.global.u16 	[%rd7], %r447;
$L__BB0_44:
	add.s32 	%r450, %r448, 1;
	shl.b32 	%r449, %r450, 16;
	cvt.s32.s16 	%r448, %r450;
	setp.gt.s32 	%p48, %r448, %r19;
	@%p48 bra 	$L__BB0_45;
	bra.uni 	$L__BB0_20;
$L__BB0_45:
	ret;

}


// ===== COMPILED SASS (sm_100) =====

	.target	sm_100

	.elftype	@"ET_EXEC"


//--------------------- .note.nv.tkinfo           --------------------------
	.section	.note.nv.tkinfo,"",@"SHT_NOTE"
	.sectionflags	@"SHF_NOTE_NV_TKINFO"
	.tkinfo
        /*0018*/ 	.word	0x00000002
        /*0030*/ 	.string	""
        /*0030*/ 	.string	"ptxas"
        /*0030*/ 	.string	"Cuda compilation tools, release 13.0, V13.0.88"
        /*0030*/ 	.string	"Build cuda_13.0.r13.0/compiler.36424714_0"
        /*0030*/ 	.string	"-arch sm_100 -m 64 "



//--------------------- .note.nv.cuinfo           --------------------------
	.section	.note.nv.cuinfo,"",@"SHT_NOTE"
	.sectionflags	@"SHF_NOTE_NV_CUINFO"
        /*0018*/ 	.short	0x0002
        /*001a*/ 	.short	0x0064
        /*001c*/ 	.short	0x0082
	.zero		2


//--------------------- .nv.info                  --------------------------
	.section	.nv.info,"",@"SHT_CUDA_INFO"
	.align	4


	//----- nvinfo : EIATTR_REGCOUNT
	.align		4
        /*0000*/ 	.byte	0x04, 0x2f
        /*0002*/ 	.short	(.L_1 - .L_0)
	.align		4
.L_0:
        /*0004*/ 	.word	index@(_Z8myKernelPPsssPc)
        /*0008*/ 	.word	0x00000020


	//----- nvinfo : EIATTR_FRAME_SIZE
	.align		4
.L_1:
        /*000c*/ 	.byte	0x04, 0x11
        /*000e*/ 	.short	(.L_3 - .L_2)
	.align		4
.L_2:
        /*0010*/ 	.word	index@(_Z8myKernelPPsssPc)
        /*0014*/ 	.word	0x00000000


	//----- nvinfo : EIATTR_MIN_STACK_SIZE
	.align		4
.L_3:
        /*0018*/ 	.byte	0x04, 0x12
        /*001a*/ 	.short	(.L_5 - .L_4)
	.align		4
.L_4:
        /*001c*/ 	.word	index@(_Z8myKernelPPsssPc)
        /*0020*/ 	.word	0x00000000
.L_5:


//--------------------- .nv.compat                --------------------------
	.section	.nv.compat,"",@"SHT_CUDA_COMPAT_INFO"
	.align	4
        /*0000*/ 	.byte	0x02, 0x09, 0x00, 0x00, 0x02, 0x02, 0x01, 0x00, 0x02, 0x05, 0x05, 0x00, 0x03, 0x07, 0x01, 0x01
        /*0010*/ 	.byte	0x02, 0x03, 0x00, 0x00, 0x02, 0x06, 0x01, 0x00, 0x04, 0x0b, 0x08, 0x00, 0x09, 0x00, 0x00, 0x00
        /*0020*/ 	.byte	0x00, 0x00, 0x00, 0x00


//--------------------- .nv.info._Z8myKernelPPsssPc --------------------------
	.section	.nv.info._Z8myKernelPPsssPc,"",@"SHT_CUDA_INFO"
	.sectionflags	@""
	.align	4


	//----- nvinfo : EIATTR_CUDA_API_VERSION
	.align		4
        /*0000*/ 	.byte	0x04, 0x37
        /*0002*/ 	.short	(.L_7 - .L_6)
.L_6:
        /*0004*/ 	.word	0x00000082


	//----- nvinfo : EIATTR_KPARAM_INFO
	.align		4
.L_7:
        /*0008*/ 	.byte	0x04, 0x17
        /*000a*/ 	.short	(.L_9 - .L_8)
.L_8:
        /*000c*/ 	.word	0x00000000
        /*0010*/ 	.short	0x0003
        /*0012*/ 	.short	0x0010
        /*0014*/ 	.byte	0x00, 0xf5, 0x21, 0x00


	//----- nvinfo : EIATTR_KPARAM_INFO
	.align		4
.L_9:
        /*0018*/ 	.byte	0x04, 0x17
        /*001a*/ 	.short	(.L_11 - .L_10)
.L_10:
        /*001c*/ 	.word	0x00000000
        /*0020*/ 	.short	0x0002
        /*0022*/ 	.short	0x000a
        /*0024*/ 	.byte	0x00, 0xf0, 0x09, 0x00


	//----- nvinfo : EIATTR_KPARAM_INFO
	.align		4
.L_11:
        /*0028*/ 	.byte	0x04, 0x17
        /*002a*/ 	.short	(.L_13 - .L_12)
.L_12:
        /*002c*/ 	.word	0x00000000
        /*0030*/ 	.short	0x0001
        /*0032*/ 	.short	0x0008
        /*0034*/ 	.byte	0x00, 0xf0, 0x09, 0x00


	//----- nvinfo : EIATTR_KPARAM_INFO
	.align		4
.L_13:
        /*0038*/ 	.byte	0x04, 0x17
        /*003a*/ 	.short	(.L_15 - .L_14)
.L_14:
        /*003c*/ 	.word	0x00000000
        /*0040*/ 	.short	0x0000
        /*0042*/ 	.short	0x0000
        /*0044*/ 	.byte	0x00, 0xf5, 0x21, 0x00


	//----- nvinfo : EIATTR_SPARSE_MMA_MASK
	.align		4
.L_15:
        /*0048*/ 	.byte	0x03, 0x50
        /*004a*/ 	.short	0x0000


	//----- nvinfo : EIATTR_MAXREG_COUNT
	.align		4
        /*004c*/ 	.byte	0x03, 0x1b
        /*004e*/ 	.short	0x00ff


	//----- nvinfo : EIATTR_NUM_BARRIERS
	.align		4
        /*0050*/ 	.byte	0x02, 0x4c
        /*0052*/ 	.byte	0x01
	.zero		1


	//----- nvinfo : EIATTR_MERCURY_ISA_VERSION
	.align		4
        /*0054*/ 	.byte	0x03, 0x5f
        /*0056*/ 	.short	0x0101


	//----- nvinfo : EIATTR_VRC_CTA_INIT_COUNT
	.align		4
        /*0058*/ 	.byte	0x02, 0x4a
	.zero		1
	.zero		1


	//----- nvinfo : EIATTR_EXIT_INSTR_OFFSETS
	.align		4
        /*005c*/ 	.byte	0x04, 0x1c
        /*005e*/ 	.short	(.L_17 - .L_16)


	//   ....[0]....
.L_16:
        /*0060*/ 	.word	0x00000100


	//   ....[1]....
        /*0064*/ 	.word	0x00000d00


	//   ....[2]....
        /*0068*/ 	.word	0x000012d0


	//   ....[3]....
        /*006c*/ 	.word	0x00003560


	//----- nvinfo : EIATTR_CRS_STACK_SIZE
	.align		4
.L_17:
        /*0070*/ 	.byte	0x04, 0x1e
        /*0072*/ 	.short	(.L_19 - .L_18)
.L_18:
        /*0074*/ 	.word	0x00000000


	//----- nvinfo : EIATTR_CBANK_PARAM_SIZE
	.align		4
.L_19:
        /*0078*/ 	.byte	0x03, 0x19
        /*007a*/ 	.short	0x0018


	//----- nvinfo : EIATTR_PARAM_CBANK
	.align		4
        /*007c*/ 	.byte	0x04, 0x0a
        /*007e*/ 	.short	(.L_21 - .L_20)
	.align		4
.L_20:
        /*0080*/ 	.word	index@(.nv.constant0._Z8myKernelPPsssPc)
        /*0084*/ 	.short	0x0380
        /*0086*/ 	.short	0x0018


	//----- nvinfo : EIATTR_SW_WAR
	.align		4
.L_21:
        /*0088*/ 	.byte	0x04, 0x36
        /*008a*/ 	.short	(.L_23 - .L_22)
.L_22:
        /*008c*/ 	.word	0x00000008
.L_23:


//--------------------- .nv.callgraph             --------------------------
	.section	.nv.callgraph,"",@"SHT_CUDA_CALLGRAPH"
	.align	4
	.sectionentsize	8
	.align		4
        /*0000*/ 	.word	0x00000000
	.align		4
        /*0004*/ 	.word	0xffffffff
	.align		4
        /*0008*/ 	.word	0x00000000
	.align		4
        /*000c*/ 	.word	0xfffffffe
	.align		4
        /*0010*/ 	.word	0x00000000
	.align		4
        /*0014*/ 	.word	0xfffffffd
	.align		4
        /*0018*/ 	.word	0x00000000
	.align		4
        /*001c*/ 	.word	0xfffffffc


//--------------------- .text._Z8myKernelPPsssPc  --------------------------
	.section	.text._Z8myKernelPPsssPc,"ax",@progbits
	.align	128
        .global         _Z8myKernelPPsssPc
        .type           _Z8myKernelPPsssPc,@function
        .size           _Z8myKernelPPsssPc,(.L_x_27 - _Z8myKernelPPsssPc)
        .other          _Z8myKernelPPsssPc,@"STO_CUDA_ENTRY STV_DEFAULT"
_Z8myKernelPPsssPc:
.text._Z8myKernelPPsssPc:
[----:B------:R-:W-:Y:S08]  /*0000*/  LDC R1, c[0x0][0x37c] ;  /* 0x0000df00ff017b82 */ /* 0x000ff00000000800 */
[----:B------:R-:W0:Y:S01]  /*0010*/  LDC.U16 R0, c[0x0][0x388] ;  /* 0x0000e200ff007b82 */ /* 0x000e220000000400 */
[----:B------:R-:W1:Y:S07]  /*0020*/  S2R R4, SR_CTAID.X ;  /* 0x0000000000047919 */ /* 0x000e6e0000002500 */
[----:B------:R-:W2:Y:S01]  /*0030*/  LDC.U16 R7, c[0x0][0x38a] ;  /* 0x0000e280ff077b82 */ /* 0x000ea20000000400 */
[----:B0-----:R-:W-:-:S05]  /*0040*/  PRMT R8, R0, 0x9910, RZ ;  /* 0x0000991000087816 */ /* 0x001fca00000000ff */
[----:B------:R-:W-:Y:S01]  /*0050*/  VIADD R9, R8, 0xffffffff ;  /* 0xffffffff08097836 */ /* 0x000fe20000000000 */
[C---:B--2---:R-:W-:Y:S01]  /*0060*/  PRMT R23, R7.reuse, 0x9910, RZ ;  /* 0x0000991007177816 */ /* 0x044fe200000000ff */
[----:B-1----:R-:W-:-:S03]  /*0070*/  IMAD.IADD R7, R7, 0x1, R4 ;  /* 0x0000000107077824 */ /* 0x002fc600078e0204 */
[----:B------:R-:W-:Y:S02]  /*0080*/  LEA.HI R0, R9, R9, RZ, 0x5 ;  /* 0x0000000909007211 */ /* 0x000fe400078f28ff */
[----:B------:R-:W-:Y:S02]  /*0090*/  IADD3 R2, PT, PT, R8, -0x2, R23 ;  /* 0xfffffffe08027810 */ /* 0x000fe40007ffe017 */
[----:B------:R-:W-:Y:S02]  /*00a0*/  SHF.R.S32.HI R0, RZ, 0x5, R0 ;  /* 0x00000005ff007819 */ /* 0x000fe40000011400 */
[----:B------:R-:W-:Y:S02]  /*00b0*/  LEA.HI R2, R2, R2, RZ, 0x5 ;  /* 0x0000000202027211 */ /* 0x000fe400078f28ff */
[----:B------:R-:W-:Y:S02]  /*00c0*/  PRMT R6, R7, 0x9910, RZ ;  /* 0x0000991007067816 */ /* 0x000fe400000000ff */
[----:B------:R-:W-:-:S04]  /*00d0*/  SHF.R.S32.HI R3, RZ, 0x5, R2 ;  /* 0x00000005ff037819 */ /* 0x000fc80000011402 */
[----:B------:R-:W-:-:S04]  /*00e0*/  VIMNMX R3, PT, PT, R0, R3, PT ;  /* 0x0000000300037248 */ /* 0x000fc80003fe0100 */
[----:B------:R-:W-:-:S13]  /*00f0*/  ISETP.GE.AND P0, PT, R3, R6, PT ;  /* 0x000000060300720c */ /* 0x000fda0003f06270 */
[----:B------:R-:W-:Y:S05]  /*0100*/  @!P0 EXIT ;  /* 0x000000000000894d */ /* 0x000fea0003800000 */
[----:B------:R-:W-:Y:S01]  /*0110*/  VIADD R22, R4, 0x1 ;  /* 0x0000000104167836 */ /* 0x000fe20000000000 */
[----:B------:R-:W0:Y:S04]  /*0120*/  LDCU.64 UR8, c[0x0][0x358] ;  /* 0x00006b00ff0877ac */ /* 0x000e280008000a00 */
[----:B------:R-:W-:-:S04]  /*0130*/  PRMT R3, R22, 0x9910, RZ ;  /* 0x0000991016037816 */ /* 0x000fc800000000ff */
[----:B------:R-:W-:-:S13]  /*0140*/  ISETP.GE.AND P0, PT, R3, R6, PT ;  /* 0x000000060300720c */ /* 0x000fda0003f06270 */
[----:B0-----:R-:W-:Y:S05]  /*0150*/  @P0 BRA `(.L_x_0) ;  /* 0x0000000800c40947 */ /* 0x001fea0003800000 */
[----:B------:R-:W0:Y:S01]  /*0160*/  S2R R21, SR_TID.Y ;  /* 0x0000000000157919 */ /* 0x000e220000002200 */
[----:B------:R-:W1:Y:S01]  /*0170*/  S2UR UR7, SR_CgaCtaId ;  /* 0x00000000000779c3 */ /* 0x000e620000008800 */
[----:B------:R-:W-:Y:S01]  /*0180*/  UMOV UR4, 0x400 ;  /* 0x0000040000047882 */ /* 0x000fe20000000000 */
[----:B------:R-:W-:Y:S01]  /*0190*/  IMAD.U32 R0, R4, 0x10000, RZ ;  /* 0x0001000004007824 */ /* 0x000fe200078e00ff */
[----:B------:R-:W2:Y:S01]  /*01a0*/  S2R R20, SR_TID.X ;  /* 0x0000000000147919 */ /* 0x000ea20000002100 */
[----:B------:R-:W-:Y:S01]  /*01b0*/  UIADD3 UR5, UPT, UPT, UR4, 0x800, URZ ;  /* 0x0000080004057890 */ /* 0x000fe2000fffe0ff */
[----:B------:R-:W-:Y:S01]  /*01c0*/  BSSY.RECONVERGENT B0, `(.L_x_0) ;  /* 0x00000aa000007945 */ /* 0x000fe20003800200 */
[----:B------:R-:W-:Y:S02]  /*01d0*/  UIADD3 UR6, UPT, UPT, UR4, 0x1000, URZ ;  /* 0x0000100004067890 */ /* 0x000fe4000fffe0ff */
[----:B------:R-:W3:Y:S01]  /*01e0*/  LDC.64 R2, c[0x0][0x380] ;  /* 0x0000e000ff027b82 */ /* 0x000ee20000000a00 */
[----:B-1----:R-:W-:-:S02]  /*01f0*/  ULEA UR4, UR7, UR4, 0x18 ;  /* 0x0000000407047291 */ /* 0x002fc4000f8ec0ff */
[----:B------:R-:W-:Y:S02]  /*0200*/  ULEA UR5, UR7, UR5, 0x18 ;  /* 0x0000000507057291 */ /* 0x000fe4000f8ec0ff */
[----:B------:R-:W-:Y:S01]  /*0210*/  ULEA UR6, UR7, UR6, 0x18 ;  /* 0x0000000607067291 */ /* 0x000fe2000f8ec0ff */
[----:B0-----:R-:W-:-:S03]  /*0220*/  LEA.HI.SX32 R5, R0, R21, 0x15 ;  /* 0x0000001500057211 */ /* 0x001fc600078faaff */
[----:B------:R-:W-:Y:S02]  /*0230*/  LEA R19, R21, UR5, 0x6 ;  /* 0x0000000515137c11 */ /* 0x000fe4000f8e30ff */
[----:B--2---:R-:W-:Y:S01]  /*0240*/  LEA R18, R20, UR6, 0x1 ;  /* 0x0000000614127c11 */ /* 0x004fe2000f8e08ff */
[----:B---3--:R-:W-:Y:S01]  /*0250*/  IMAD.WIDE R2, R5, 0x8, R2 ;  /* 0x0000000805027825 */ /* 0x008fe200078e0202 */
[C---:B------:R-:W-:Y:S02]  /*0260*/  LEA R5, R21.reuse, UR4, 0x6 ;  /* 0x0000000415057c11 */ /* 0x040fe4000f8e30ff */
[--C-:B------:R-:W-:Y:S01]  /*0270*/  LOP3.LUT P0, RZ, R21, 0x3e0, R20.reuse, 0xc8, !PT ;  /* 0x000003e015ff7812 */ /* 0x100fe2000780c814 */
[----:B------:R-:W-:Y:S02]  /*0280*/  IMAD R17, R6, 0x20, R20 ;  /* 0x0000002006117824 */ /* 0x000fe400078e0214 */
[C---:B------:R-:W-:Y:S02]  /*0290*/  IMAD R16, R20.reuse, 0x2, R5 ;  /* 0x0000000214107824 */ /* 0x040fe400078e0205 */
[----:B------:R-:W-:-:S02]  /*02a0*/  IMAD R15, R20, 0x2, R19 ;  /* 0x00000002140f7824 */ /* 0x000fc400078e0213 */
[----:B------:R-:W-:-:S07]  /*02b0*/  IMAD R14, R21, 0x40, R18 ;  /* 0x00000040150e7824 */ /* 0x000fce00078e0212 */
.L_x_2:
[----:B0-----:R-:W0:Y:S01]  /*02c0*/  LDC.64 R10, c[0x0][0x380] ;  /* 0x0000e000ff0a7b82 */ /* 0x001e220000000a00 */
[----:B-1----:R-:W-:Y:S01]  /*02d0*/  PRMT R0, R22, 0x9910, RZ ;  /* 0x0000991016007816 */ /* 0x002fe200000000ff */
[----:B------:R-:W2:Y:S04]  /*02e0*/  LDG.E.64 R4, desc[UR8][R2.64] ;  /* 0x0000000802047981 */ /* 0x000ea8000c1e1b00 */
[----:B------:R-:W-:-:S04]  /*02f0*/  IMAD.SHL.U32 R0, R0, 0x20, RZ ;  /* 0x0000002000007824 */ /* 0x000fc800078e00ff */
[----:B------:R-:W-:-:S04]  /*0300*/  IMAD.IADD R13, R0, 0x1, R21 ;  /* 0x00000001000d7824 */ /* 0x000fc800078e0215 */
[----:B0-----:R-:W-:-:S06]  /*0310*/  IMAD.WIDE R10, R13, 0x8, R10 ;  /* 0x000000080d0a7825 */ /* 0x001fcc00078e020a */
[----:B------:R-:W3:Y:S01]  /*0320*/  LDG.E.64 R10, desc[UR8][R10.64] ;  /* 0x000000080a0a7981 */ /* 0x000ee2000c1e1b00 */
[----:B------:R-:W-:-:S04]  /*0330*/  IADD3 R13, P1, PT, R0, R20, RZ ;  /* 0x00000014000d7210 */ /* 0x000fc80007f3e0ff */
[----:B------:R-:W-:Y:S02]  /*0340*/  LEA.HI.X.SX32 R0, R0, RZ, 0x1, P1 ;  /* 0x000000ff00007211 */ /* 0x000fe400008f0eff */
[----:B--2---:R-:W-:-:S04]  /*0350*/  LEA R4, P1, R13, R4, 0x1 ;  /* 0x000000040d047211 */ /* 0x004fc800078208ff */
[----:B------:R-:W-:-:S05]  /*0360*/  LEA.HI.X R5, R13, R5, R0, 0x1, P1 ;  /* 0x000000050d057211 */ /* 0x000fca00008f0c00 */
[----:B------:R-:W2:Y:S01]  /*0370*/  LDG.E.U16 R4, desc[UR8][R4.64+-0x2] ;  /* 0xfffffe0804047981 */ /* 0x000ea2000c1e1500 */
[----:B---3--:R-:W-:-:S06]  /*0380*/  IMAD.WIDE R12, R17, 0x2, R10 ;  /* 0x00000002110c7825 */ /* 0x008fcc00078e020a */
[----:B------:R-:W3:Y:S01]  /*0390*/  LDG.E.U16 R13, desc[UR8][R12.64] ;  /* 0x000000080c0d7981 */ /* 0x000ee2000c1e1500 */
[----:B------:R-:W-:-:S05]  /*03a0*/  VIADD R22, R22, 0x1 ;  /* 0x0000000116167836 */ /* 0x000fca0000000000 */
[----:B------:R-:W-:-:S04]  /*03b0*/  PRMT R25, R22, 0x9910, RZ ;  /* 0x0000991016197816 */ /* 0x000fc800000000ff */
[----:B------:R-:W-:Y:S01]  /*03c0*/  ISETP.NE.AND P1, PT, R25, R6, PT ;  /* 0x000000061900720c */ /* 0x000fe20003f25270 */
[----:B--2---:R0:W-:Y:S04]  /*03d0*/  STS.U16 [R15], R4 ;  /* 0x000000040f007388 */ /* 0x0041e80000000400 */
[----:B---3--:R0:W-:Y:S01]  /*03e0*/  STS.U16 [R14], R13 ;  /* 0x0000000d0e007388 */ /* 0x0081e20000000400 */
[----:B------:R-:W-:Y:S07]  /*03f0*/  @P0 BRA `(.L_x_1) ;  /* 0x0000000800140947 */ /* 0x000fee0003800000 */
[----:B------:R-:W-:Y:S05]  /*0400*/  WARPSYNC.ALL ;  /* 0x0000000000007948 */ /* 0x000fea0003800000 */
[----:B------:R-:W-:Y:S06]  /*0410*/  BAR.SYNC.DEFER_BLOCKING 0x0 ;  /* 0x0000000000007b1d */ /* 0x000fec0000010000 */
[----:B------:R-:W-:Y:S04]  /*0420*/  LDS.S16 R10, [R19] ;  /* 0x00000000130a7984 */ /* 0x000fe80000000600 */
[----:B0-----:R-:W0:Y:S04]  /*0430*/  LDS.S16 R13, [R18] ;  /* 0x00000000120d7984 */ /* 0x001e280000000600 */
[----:B------:R-:W-:Y:S04]  /*0440*/  LDS.S16 R12, [R19+0x2] ;  /* 0x00000200130c7984 */ /* 0x000fe80000000600 */
[----:B------:R-:W1:Y:S04]  /*0450*/  LDS.S16 R25, [R18+0x40] ;  /* 0x0000400012197984 */ /* 0x000e680000000600 */
[----:B------:R-:W-:Y:S04]  /*0460*/  LDS.S16 R0, [R19+0x4] ;  /* 0x0000040013007984 */ /* 0x000fe80000000600 */
[----:B------:R-:W2:Y:S04]  /*0470*/  LDS.S16 R5, [R18+0x80] ;  /* 0x0000800012057984 */ /* 0x000ea80000000600 */
[----:B------:R-:W-:Y:S04]  /*0480*/  LDS.S16 R4, [R19+0x6] ;  /* 0x0000060013047984 */ /* 0x000fe80000000600 */
[----:B------:R-:W3:Y:S04]  /*0490*/  LDS.S16 R11, [R18+0xc0] ;  /* 0x0000c000120b7984 */ /* 0x000ee80000000600 */
[----:B------:R-:W-:Y:S04]  /*04a0*/  LDS.S16 R24, [R19+0x8] ;  /* 0x0000080013187984 */ /* 0x000fe80000000600 */
[----:B------:R-:W4:Y:S01]  /*04b0*/  LDS.S16 R27, [R18+0x100] ;  /* 0x00010000121b7984 */ /* 0x000f220000000600 */
[----:B0-----:R-:W-:-:S03]  /*04c0*/  VIADDMNMX R10, R13, R10, RZ, !PT ;  /* 0x0000000a0d0a7246 */ /* 0x001fc600078001ff */
[----:B------:R-:W-:Y:S01]  /*04d0*/  LDS.S16 R13, [R18+0x140] ;  /* 0x00014000120d7984 */ /* 0x000fe20000000600 */
[----:B------:R-:W-:-:S04]  /*04e0*/  PRMT R10, R10, 0x9910, RZ ;  /* 0x000099100a0a7816 */ /* 0x000fc800000000ff */
[----:B-1----:R-:W-:Y:S02]  /*04f0*/  VIADDMNMX R10, R25, R12, R10, !PT ;  /* 0x0000000c190a7246 */ /* 0x002fe4000780010a */
[----:B------:R-:W-:Y:S02]  /*0500*/  LDS.S16 R25, [R18+0x1c0] ;  /* 0x0001c00012197984 */ /* 0x000fe40000000600 */
[----:B------:R-:W-:Y:S02]  /*0510*/  PRMT R12, R10, 0x9910, RZ ;  /* 0x000099100a0c7816 */ /* 0x000fe400000000ff */
[----:B------:R-:W0:Y:S02]  /*0520*/  LDS.S16 R10, [R19+0xa] ;  /* 0x00000a00130a7984 */ /* 0x000e240000000600 */
[----:B--2---:R-:W-:Y:S02]  /*0530*/  VIADDMNMX R0, R5, R0, R12, !PT ;  /* 0x0000000005007246 */ /* 0x004fe4000780010c */
[----:B------:R-:W-:Y:S02]  /*0540*/  LDS.S16 R5, [R18+0x180] ;  /* 0x0001800012057984 */ /* 0x000fe40000000600 */
[----:B------:R-:W-:-:S02]  /*0550*/  PRMT R12, R0, 0x9910, RZ ;  /* 0x00009910000c7816 */ /* 0x000fc400000000ff */
[----:B------:R-:W1:Y:S02]  /*0560*/  LDS.S16 R0, [R19+0xc] ;  /* 0x00000c0013007984 */ /* 0x000e640000000600 */
[----:B---3--:R-:W-:Y:S02]  /*0570*/  VIADDMNMX R4, R11, R4, R12, !PT ;  /* 0x000000040b047246 */ /* 0x008fe4000780010c */
[----:B------:R-:W2:Y:S02]  /*0580*/  LDS.S16 R12, [R19+0xe] ;  /* 0x00000e00130c7984 */ /* 0x000ea40000000600 */
[----:B------:R-:W-:Y:S02]  /*0590*/  PRMT R4, R4, 0x9910, RZ ;  /* 0x0000991004047816 */ /* 0x000fe400000000ff */
[----:B------:R-:W-:Y:S02]  /*05a0*/  LDS.S16 R11, [R18+0x200] ;  /* 0x00020000120b7984 */ /* 0x000fe40000000600 */
[----:B----4-:R-:W-:-:S02]  /*05b0*/  VIADDMNMX R4, R27, R24, R4, !PT ;  /* 0x000000181b047246 */ /* 0x010fc40007800104 */
[----:B------:R-:W-:Y:S02]  /*05c0*/  LDS.S16 R27, [R18+0x280] ;  /* 0x00028000121b7984 */ /* 0x000fe40000000600 */
[----:B------:R-:W-:Y:S02]  /*05d0*/  PRMT R24, R4, 0x9910, RZ ;  /* 0x0000991004187816 */ /* 0x000fe400000000ff */
[----:B------:R-:W3:Y:S02]  /*05e0*/  LDS.S16 R4, [R19+0x10] ;  /* 0x0000100013047984 */ /* 0x000ee40000000600 */
[----:B0-----:R-:W-:Y:S02]  /*05f0*/  VIADDMNMX R10, R13, R10, R24, !PT ;  /* 0x0000000a0d0a7246 */ /* 0x001fe40007800118 */
[----:B------:R-:W-:Y:S02]  /*0600*/  LDS.S16 R13, [R18+0x240] ;  /* 0x00024000120d7984 */ /* 0x000fe40000000600 */
[----:B------:R-:W-:-:S02]  /*0610*/  PRMT R24, R10, 0x9910, RZ ;  /* 0x000099100a187816 */ /* 0x000fc400000000ff */
[----:B------:R-:W0:Y:S02]  /*0620*/  LDS.S16 R10, [R19+0x12] ;  /* 0x00001200130a7984 */ /* 0x000e240000000600 */
[----:B-1----:R-:W-:Y:S02]  /*0630*/  VIADDMNMX R0, R5, R0, R24, !PT ;  /* 0x0000000005007246 */ /* 0x002fe40007800118 */
[----:B------:R-:W1:Y:S02]  /*0640*/  LDS.S16 R24, [R19+0x14] ;  /* 0x0000140013187984 */ /* 0x000e640000000600 */
[----:B------:R-:W-:Y:S02]  /*0650*/  PRMT R0, R0, 0x9910, RZ ;  /* 0x0000991000007816 */ /* 0x000fe400000000ff */
[----:B------:R-:W-:Y:S02]  /*0660*/  LDS.S16 R5, [R18+0x2c0] ;  /* 0x0002c00012057984 */ /* 0x000fe40000000600 */
[----:B--2---:R-:W-:-:S02]  /*0670*/  VIADDMNMX R0, R25, R12, R0, !PT ;  /* 0x0000000c19007246 */ /* 0x004fc40007800100 */
[----:B------:R-:W-:Y:S02]  /*0680*/  LDS.S16 R25, [R18+0x340] ;  /* 0x0003400012197984 */ /* 0x000fe40000000600 */
[----:B------:R-:W-:Y:S02]  /*0690*/  PRMT R12, R0, 0x9910, RZ ;  /* 0x00009910000c7816 */ /* 0x000fe400000000ff */
[----:B------:R-:W2:Y:S02]  /*06a0*/  LDS.S16 R0, [R19+0x16] ;  /* 0x0000160013007984 */ /* 0x000ea40000000600 */
[----:B---3--:R-:W-:Y:S02]  /*06b0*/  VIADDMNMX R4, R11, R4, R12, !PT ;  /* 0x000000040b047246 */ /* 0x008fe4000780010c */
[----:B------:R-:W-:Y:S02]  /*06c0*/  LDS.S16 R11, [R18+0x300] ;  /* 0x00030000120b7984 */ /* 0x000fe40000000600 */
[----:B------:R-:W-:-:S02]  /*06d0*/  PRMT R12, R4, 0x9910, RZ ;  /* 0x00009910040c7816 */ /* 0x000fc400000000ff */
[----:B------:R-:W3:Y:S02]  /*06e0*/  LDS.S16 R4, [R19+0x18] ;  /* 0x0000180013047984 */ /* 0x000ee40000000600 */
[----:B0-----:R-:W-:Y:S02]  /*06f0*/  VIADDMNMX R10, R13, R10, R12, !PT ;  /* 0x0000000a0d0a7246 */ /* 0x001fe4000780010c */
[----:B------:R-:W0:Y:S02]  /*0700*/  LDS.S16 R12, [R19+0x1a] ;  /* 0x00001a00130c7984 */ /* 0x000e240000000600 */
[----:B------:R-:W-:Y:S02]  /*0710*/  PRMT R10, R10, 0x9910, RZ ;  /* 0x000099100a0a7816 */ /* 0x000fe400000000ff */
[----:B------:R-:W-:Y:S02]  /*0720*/  LDS.S16 R13, [R18+0x380] ;  /* 0x00038000120d7984 */ /* 0x000fe40000000600 */
[----:B-1----:R-:W-:-:S04]  /*0730*/  VIADDMNMX R10, R27, R24, R10, !PT ;  /* 0x000000181b0a7246 */ /* 0x002fc8000780010a */
[----:B------:R-:W-:Y:S02]  /*0740*/  PRMT R24, R10, 0x9910, RZ ;  /* 0x000099100a187816 */ /* 0x000fe400000000ff */
[----:B------:R-:W1:Y:S02]  /*0750*/  LDS.S16 R10, [R19+0x1c] ;  /* 0x00001c00130a7984 */ /* 0x000e640000000600 */
[----:B--2---:R-:W-:Y:S02]  /*0760*/  VIADDMNMX R0, R5, R0, R24, !PT ;  /* 0x0000000005007246 */ /* 0x004fe40007800118 */
[----:B------:R-:W-:Y:S02]  /*0770*/  LDS.S16 R5, [R18+0x3c0] ;  /* 0x0003c00012057984 */ /* 0x000fe40000000600 */
[----:B------:R-:W-:Y:S02]  /*0780*/  PRMT R24, R0, 0x9910, RZ ;  /* 0x0000991000187816 */ /* 0x000fe400000000ff */
[----:B------:R-:W2:Y:S02]  /*0790*/  LDS.S16 R0, [R19+0x1e] ;  /* 0x00001e0013007984 */ /* 0x000ea40000000600 */
[----:B---3--:R-:W-:-:S02]  /*07a0*/  VIADDMNMX R4, R11, R4, R24, !PT ;  /* 0x000000040b047246 */ /* 0x008fc40007800118 */
        /* <DEDUP_REMOVED lines=8> */
[----:B------:R-:W-:Y:S02]  /*0830*/  LDS.S16 R13, [R18+0x480] ;  /* 0x00048000120d7984 */ /* 0x000fe40000000600 */
[----:B------:R-:W-:Y:S02]  /*0840*/  PRMT R24, R10, 0x9910, RZ ;  /* 0x000099100a187816 */ /* 0x000fe400000000ff */
[----:B------:R-:W1:Y:S02]  /*0850*/  LDS.S16 R10, [R19+0x24] ;  /* 0x00002400130a7984 */ /* 0x000e640000000600 */
        /* <DEDUP_REMOVED lines=9> */
[----:B------:R-:W-:Y:S02]  /*08f0*/  LDS.S16 R25, [R19+0x2a] ;  /* 0x00002a0013197984 */ /* 0x000fe40000000600 */
[----:B------:R-:W-:Y:S02]  /*0900*/  PRMT R24, R12, 0x9910, RZ ;  /* 0x000099100c187816 */ /* 0x000fe400000000ff */
[----:B------:R-:W0:Y:S02]  /*0910*/  LDS.S16 R12, [R18+0x540] ;  /* 0x00054000120c7984 */ /* 0x000e240000000600 */
[----:B-1----:R-:W-:-:S02]  /*0920*/  VIADDMNMX R10, R13, R10, R24, !PT ;  /* 0x0000000a0d0a7246 */ /* 0x002fc40007800118 */
[----:B------:R-:W-:Y:S02]  /*0930*/  LDS.S16 R13, [R19+0x2c] ;  /* 0x00002c00130d7984 */ /* 0x000fe40000000600 */
[----:B------:R-:W-:Y:S02]  /*0940*/  PRMT R24, R10, 0x9910, RZ ;  /* 0x000099100a187816 */ /* 0x000fe400000000ff */
[----:B------:R-:W1:Y:S02]  /*0950*/  LDS.S16 R10, [R18+0x580] ;  /* 0x00058000120a7984 */ /* 0x000e640000000600 */
[----:B--2---:R-:W-:Y:S02]  /*0960*/  VIADDMNMX R0, R5, R0, R24, !PT ;  /* 0x0000000005007246 */ /* 0x004fe40007800118 */
[----:B------:R-:W-:Y:S02]  /*0970*/  LDS.S16 R5, [R18+0x5c0] ;  /* 0x0005c00012057984 */ /* 0x000fe40000000600 */
[----:B------:R-:W-:-:S02]  /*0980*/  PRMT R24, R0, 0x9910, RZ ;  /* 0x0000991000187816 */ /* 0x000fc400000000ff */
[----:B------:R-:W2:Y:S02]  /*0990*/  LDS.S16 R0, [R19+0x2e] ;  /* 0x00002e0013007984 */ /* 0x000ea40000000600 */
[----:B---3--:R-:W-:Y:S02]  /*09a0*/  VIADDMNMX R4, R4, R11, R24, !PT ;  /* 0x0000000b04047246 */ /* 0x008fe40007800118 */
[----:B------:R-:W-:Y:S02]  /*09b0*/  LDS.S16 R11, [R18+0x600] ;  /* 0x00060000120b7984 */ /* 0x000fe40000000600 */
[----:B------:R-:W-:Y:S02]  /*09c0*/  PRMT R24, R4, 0x9910, RZ ;  /* 0x0000991004187816 */ /* 0x000fe400000000ff */
[----:B------:R-:W3:Y:S02]  /*09d0*/  LDS.S16 R4, [R19+0x30] ;  /* 0x0000300013047984 */ /* 0x000ee40000000600 */
[----:B0-----:R-:W-:-:S02]  /*09e0*/  VIADDMNMX R12, R12, R25, R24, !PT ;  /* 0x000000190c0c7246 */ /* 0x001fc40007800118 */
[----:B------:R-:W-:Y:S02]  /*09f0*/  LDS.S16 R25, [R18+0x640] ;  /* 0x0006400012197984 */ /* 0x000fe40000000600 */
[----:B------:R-:W-:Y:S02]  /*0a00*/  PRMT R24, R12, 0x9910, RZ ;  /* 0x000099100c187816 */ /* 0x000fe400000000ff */
[----:B------:R-:W0:Y:S02]  /*0a10*/  LDS.S16 R12, [R19+0x32] ;  /* 0x00003200130c7984 */ /* 0x000e240000000600 */
[----:B-1----:R-:W-:Y:S02]  /*0a20*/  VIADDMNMX R10, R10, R13, R24, !PT ;  /* 0x0000000d0a0a7246 */ /* 0x002fe40007800118 */
[----:B------:R-:W-:Y:S02]  /*0a30*/  LDS.S16 R13, [R19+0x34] ;  /* 0x00003400130d7984 */ /* 0x000fe40000000600 */
[----:B------:R-:W-:-:S02]  /*0a40*/  PRMT R24, R10, 0x9910, RZ ;  /* 0x000099100a187816 */ /* 0x000fc400000000ff */
        /* <DEDUP_REMOVED lines=21> */
[----:B---3--:R-:W-:Y:S01]  /*0ba0*/  VIADDMNMX R4, R4, R11, R0, !PT ;  /* 0x0000000b04047246 */ /* 0x008fe20007800100 */
[----:B------:R-:W-:Y:S03]  /*0bb0*/  BAR.SYNC.DEFER_BLOCKING 0x0 ;  /* 0x0000000000007b1d */ /* 0x000fe60000010000 */
[----:B------:R-:W-:-:S04]  /*0bc0*/  PRMT R4, R4, 0x9910, RZ ;  /* 0x0000991004047816 */ /* 0x000fc800000000ff */
[----:B0-----:R-:W-:-:S04]  /*0bd0*/  VIADDMNMX R4, R25, R12, R4, !PT ;  /* 0x0000000c19047246 */ /* 0x001fc80007800104 */
[----:B------:R-:W-:Y:S01]  /*0be0*/  PRMT R4, R4, 0x9910, RZ ;  /* 0x0000991004047816 */ /* 0x000fe200000000ff */
[----:B------:R-:W0:Y:S03]  /*0bf0*/  LDS.U16 R0, [R16] ;  /* 0x0000000010007984 */ /* 0x000e260000000400 */
[----:B-1----:R-:W-:-:S04]  /*0c00*/  VIADDMNMX R4, R10, R13, R4, !PT ;  /* 0x0000000d0a047246 */ /* 0x002fc80007800104 */
[----:B------:R-:W-:-:S04]  /*0c10*/  PRMT R4, R4, 0x9910, RZ ;  /* 0x0000991004047816 */ /* 0x000fc800000000ff */
[----:B--2---:R-:W-:-:S04]  /*0c20*/  VIADDMNMX R4, R5, R24, R4, !PT ;  /* 0x0000001805047246 */ /* 0x004fc80007800104 */
[----:B0-----:R-:W-:-:S05]  /*0c30*/  VIMNMX.S16x2 R0, PT, PT, R0, R4, !PT ;  /* 0x0000000400007248 */ /* 0x001fca0007fe0300 */
[----:B------:R1:W-:Y:S02]  /*0c40*/  STS.U16 [R16], R0 ;  /* 0x0000000010007388 */ /* 0x0003e40000000400 */
.L_x_1:
[----:B------:R-:W-:Y:S05]  /*0c50*/  @P1 BRA `(.L_x_2) ;  /* 0xfffffff400981947 */ /* 0x000fea000383ffff */
[----:B------:R-:W-:Y:S05]  /*0c60*/  BSYNC.RECONVERGENT B0 ;  /* 0x0000000000007941 */ /* 0x000fea0003800200 */
.L_x_0:
[----:B------:R-:W-:Y:S02]  /*0c70*/  IMAD.SHL.U32 R23, R23, 0x20, RZ ;  /* 0x0000002017177824 */ /* 0x000fe400078e00ff */
[----:B-1----:R-:W-:-:S03]  /*0c80*/  IMAD.SHL.U32 R0, R6, 0x20, RZ ;  /* 0x0000002006007824 */ /* 0x002fc600078e00ff */
[----:B------:R-:W-:Y:S02]  /*0c90*/  VIMNMX R2, PT, PT, R23, 0x22, !PT ;  /* 0x0000002217027848 */ /* 0x000fe40007fe0100 */
[----:B------:R-:W-:-:S03]  /*0ca0*/  LOP3.LUT R3, RZ, R0, RZ, 0x33, !PT ;  /* 0x00000000ff037212 */ /* 0x000fc600078e33ff */
[----:B------:R-:W-:Y:S01]  /*0cb0*/  VIADD R24, R2, 0xffffffdf ;  /* 0xffffffdf02187836 */ /* 0x000fe20000000000 */
[----:B------:R-:W-:-:S04]  /*0cc0*/  IADD3 R2, PT, PT, R3, R23, R8 ;  /* 0x0000001703027210 */ /* 0x000fc80007ffe008 */
[----:B------:R-:W-:Y:S02]  /*0cd0*/  PRMT R5, R24, 0x9910, RZ ;  /* 0x0000991018057816 */ /* 0x000fe400000000ff */
[----:B------:R-:W-:-:S04]  /*0ce0*/  VIADDMNMX R2, R23, 0x1f, R2, PT ;  /* 0x0000001f17027846 */ /* 0x000fc80003800102 */
[----:B------:R-:W-:-:S13]  /*0cf0*/  ISETP.GT.AND P0, PT, R5, R2, PT ;  /* 0x000000020500720c */ /* 0x000fda0003f04270 */
[----:B------:R-:W-:Y:S05]  /*0d00*/  @P0 EXIT ;  /* 0x000000000000094d */ /* 0x000fea0003800000 */
[----:B------:R-:W1:Y:S01]  /*0d10*/  LDCU.U16 UR4, c[0x0][0x388] ;  /* 0x00007100ff0477ac */ /* 0x000e620008000400 */
[----:B------:R-:W2:Y:S01]  /*0d20*/  S2R R3, SR_TID.X ;  /* 0x0000000000037919 */ /* 0x000ea20000002100 */
[----:B0-----:R-:W-:Y:S01]  /*0d30*/  PRMT R4, R7, 0x9910, RZ ;  /* 0x0000991007047816 */ /* 0x001fe200000000ff */
[----:B------:R-:W-:Y:S01]  /*0d40*/  IMAD.U32 R27, R24, 0x10000, RZ ;  /* 0x00010000181b7824 */ /* 0x000fe200078e00ff */
[----:B------:R-:W0:Y:S01]  /*0d50*/  LDCU.U16 UR5, c[0x0][0x388] ;  /* 0x00007100ff0577ac */ /* 0x000e220008000400 */
[----:B------:R-:W3:Y:S01]  /*0d60*/  LDCU.U16 UR6, c[0x0][0x38a] ;  /* 0x00007140ff0677ac */ /* 0x000ee20008000400 */
[----:B-1----:R-:W-:-:S04]  /*0d70*/  UPRMT UR4, UR4, 0x9910, URZ ;  /* 0x0000991004047896 */ /* 0x002fc800080000ff */
[----:B------:R-:W-:-:S04]  /*0d80*/  USHF.R.S32.HI UR4, URZ, 0xf, UR4 ;  /* 0x0000000fff047899 */ /* 0x000fc80008011404 */
[----:B------:R-:W-:Y:S01]  /*0d90*/  ULOP3.LUT UR4, UR4, 0xffff, URZ, 0xc0, !UPT ;  /* 0x0000ffff04047892 */ /* 0x000fe2000f8ec0ff */
[----:B---3--:R-:W-:-:S03]  /*0da0*/  VIADD R6, R6, -UR6 ;  /* 0x8000000606067c36 */ /* 0x008fc60008000000 */
[----:B0-----:R-:W-:Y:S02]  /*0db0*/  ULEA.HI UR4, UR4, UR5, URZ, 0x15 ;  /* 0x0000000504047291 */ /* 0x001fe4000f8fa8ff */
[----:B------:R-:W-:Y:S02]  /*0dc0*/  UPRMT UR5, UR6, 0x9910, URZ ;  /* 0x0000991006057896 */ /* 0x000fe400080000ff */
[----:B------:R-:W-:Y:S02]  /*0dd0*/  UPRMT UR4, UR4, 0x9910, URZ ;  /* 0x0000991004047896 */ /* 0x000fe400080000ff */
[----:B------:R-:W-:Y:S02]  /*0de0*/  UISETP.GT.AND UP0, UPT, UR5, URZ, UPT ;  /* 0x000000ff0500728c */ /* 0x000fe4000bf04270 */
[----:B------:R-:W-:-:S04]  /*0df0*/  ULEA.HI.SX32 UR4, UR4, 0xffffffff, 0x1b ;  /* 0xffffffff04047891 */ /* 0x000fc8000f8fdaff */
[----:B------:R-:W-:-:S06]  /*0e00*/  UPRMT UR4, UR4, 0x9910, URZ ;  /* 0x0000991004047896 */ /* 0x000fcc00080000ff */
[----:B------:R-:W-:Y:S02]  /*0e10*/  ISETP.NE.AND P2, PT, R4, UR4, PT ;  /* 0x0000000404007c0c */ /* 0x000fe4000bf45270 */
[----:B------:R-:W-:Y:S01]  /*0e20*/  VIADDMNMX R4, R0, 0x1f, R9, PT ;  /* 0x0000001f00047846 */ /* 0x000fe20003800109 */
[----:B--2---:R-:W-:Y:S10]  /*0e30*/  BRA.U UP0, `(.L_x_3) ;  /* 0x0000000500287547 */ /* 0x004ff4000b800000 */
[----:B------:R-:W-:Y:S01]  /*0e40*/  LOP3.LUT R0, R7, 0xffff, RZ, 0xc0, !PT ;  /* 0x0000ffff07007812 */ /* 0x000fe200078ec0ff */
[----:B------:R-:W-:-:S04]  /*0e50*/  IMAD.U32 R4, R4, 0x10000, RZ ;  /* 0x0001000004047824 */ /* 0x000fc800078e00ff */
[----:B------:R-:W-:-:S07]  /*0e60*/  IMAD R3, R0, 0x20, R3 ;  /* 0x0000002000037824 */ /* 0x000fce00078e0203 */
.L_x_11:
[----:B------:R-:W-:Y:S01]  /*0e70*/  IMAD.IADD R24, R3, 0x1, R24 ;  /* 0x0000000103187824 */ /* 0x000fe200078e0218 */
[----:B------:R-:W-:Y:S03]  /*0e80*/  BSSY.RECONVERGENT B0, `(.L_x_4) ;  /* 0x0000040000007945 */ /* 0x000fe60003800200 */
[----:B0-----:R-:W-:-:S05]  /*0e90*/  IMAD.U32 R7, R24, 0x10000, RZ ;  /* 0x0001000018077824 */ /* 0x001fca00078e00ff */
[----:B------:R-:W-:-:S13]  /*0ea0*/  ISETP.GT.AND P0, PT, R7, R4, PT ;  /* 0x000000040700720c */ /* 0x000fda0003f04270 */
[----:B------:R-:W-:Y:S05]  /*0eb0*/  @P0 BRA `(.L_x_5) ;  /* 0x0000000000f00947 */ /* 0x000fea0003800000 */
[----:B------:R-:W0:Y:S01]  /*0ec0*/  LDC.64 R10, c[0x0][0x380] ;  /* 0x0000e000ff0a7b82 */ /* 0x000e220000000a00 */
[----:B------:R-:W-:-:S05]  /*0ed0*/  SHF.R.S32.HI R20, RZ, 0x10, R7 ;  /* 0x00000010ff147819 */ /* 0x000fca0000011407 */
[----:B------:R-:W-:-:S04]  /*0ee0*/  IMAD.IADD R22, R20, 0x1, -R5 ;  /* 0x0000000114167824 */ /* 0x000fc800078e0a05 */
[----:B0-----:R-:W-:-:S05]  /*0ef0*/  IMAD.WIDE R10, R22, 0x8, R10 ;  /* 0x00000008160a7825 */ /* 0x001fca00078e020a */
[----:B------:R-:W2:Y:S01]  /*0f00*/  LDG.E.64 R8, desc[UR8][R10.64] ;  /* 0x000000080a087981 */ /* 0x000ea2000c1e1b00 */
[----:B------:R-:W-:-:S03]  /*0f10*/  PRMT R24, R24, 0x9910, RZ ;  /* 0x0000991018187816 */ /* 0x000fc600000000ff */
[----:B------:R0:W5:Y:S01]  /*0f20*/  LDG.E.64 R6, desc[UR8][R10.64+0x8] ;  /* 0x000008080a067981 */ /* 0x000162000c1e1b00 */
[----:B------:R-:W-:Y:S01]  /*0f30*/  SHF.R.S32.HI R21, RZ, 0x1f, R24 ;  /* 0x0000001fff157819 */ /* 0x000fe20000011418 */
[C---:B------:R-:W-:Y:S01]  /*0f40*/  IMAD.SHL.U32 R23, R24.reuse, 0x2, RZ ;  /* 0x0000000218177824 */ /* 0x040fe200078e00ff */
[----:B------:R-:W-:Y:S02]  /*0f50*/  ISETP.GE.AND P0, PT, R5, 0x1, PT ;  /* 0x000000010500780c */ /* 0x000fe40003f06270 */
[----:B------:R-:W-:Y:S02]  /*0f60*/  SHF.L.U64.HI R25, R24, 0x1, R21 ;  /* 0x0000000118197819 */ /* 0x000fe40000010215 */
[----:B--2---:R-:W-:-:S05]  /*0f70*/  IADD3 R12, P1, PT, R8, R23, RZ ;  /* 0x00000017080c7210 */ /* 0x004fca0007f3e0ff */
[----:B------:R-:W-:-:S05]  /*0f80*/  IMAD.X R13, R9, 0x1, R25, P1 ;  /* 0x00000001090d7824 */ /* 0x000fca00008e0619 */
[----:B------:R0:W5:Y:S01]  /*0f90*/  LDG.E.U16 R0, desc[UR8][R12.64] ;  /* 0x000000080c007981 */ /* 0x000162000c1e1500 */
[----:B------:R-:W-:Y:S04]  /*0fa0*/  BSSY.RECONVERGENT B1, `(.L_x_6) ;  /* 0x0000012000017945 */ /* 0x000fe80003800200 */
[----:B------:R-:W-:Y:S05]  /*0fb0*/  @!P0 BRA `(.L_x_7) ;  /* 0x0000000000408947 */ /* 0x000fea0003800000 */
[----:B------:R-:W-:Y:S01]  /*0fc0*/  PRMT R26, RZ, 0x7610, R26 ;  /* 0x00007610ff1a7816 */ /* 0x000fe2000000001a */
[----:B------:R-:W-:-:S07]  /*0fd0*/  IMAD.MOV.U32 R27, RZ, RZ, RZ ;  /* 0x000000ffff1b7224 */ /* 0x000fce00078e00ff */
.L_x_8:
[----:B------:R-:W-:-:S05]  /*0fe0*/  IMAD.WIDE R18, R27, 0x8, R10 ;  /* 0x000000081b127825 */ /* 0x000fca00078e020a */
[----:B------:R-:W2:Y:S01]  /*0ff0*/  LDG.E.64 R16, desc[UR8][R18.64+0x8] ;  /* 0x0000080812107981 */ /* 0x000ea2000c1e1b00 */
[----:B------:R-:W-:-:S04]  /*1000*/  IMAD.IADD R15, R22, 0x1, R27 ;  /* 0x00000001160f7824 */ /* 0x000fc800078e021b */
[----:B------:R-:W-:-:S06]  /*1010*/  IMAD.WIDE R14, R15, 0x2, R8 ;  /* 0x000000020f0e7825 */ /* 0x000fcc00078e0208 */
[----:B------:R-:W3:Y:S01]  /*1020*/  LDG.E.S16 R14, desc[UR8][R14.64] ;  /* 0x000000080e0e7981 */ /* 0x000ee2000c1e1700 */
[----:B------:R-:W-:Y:S01]  /*1030*/  VIADD R26, R26, 0x1 ;  /* 0x000000011a1a7836 */ /* 0x000fe20000000000 */
[----:B--2---:R-:W-:-:S05]  /*1040*/  IADD3 R16, P0, PT, R16, R23, RZ ;  /* 0x0000001710107210 */ /* 0x004fca0007f1e0ff */
[----:B------:R-:W-:-:S06]  /*1050*/  IMAD.X R17, R17, 0x1, R25, P0 ;  /* 0x0000000111117824 */ /* 0x000fcc00000e0619 */
[----:B------:R-:W3:Y:S01]  /*1060*/  LDG.E.S16 R17, desc[UR8][R16.64] ;  /* 0x0000000810117981 */ /* 0x000ee2000c1e1700 */
[----:B------:R-:W-:-:S04]  /*1070*/  PRMT R27, R26, 0x9910, RZ ;  /* 0x000099101a1b7816 */ /* 0x000fc800000000ff */
[----:B------:R-:W-:Y:S02]  /*1080*/  ISETP.GT.AND P0, PT, R5, R27, PT ;  /* 0x0000001b0500720c */ /* 0x000fe40003f04270 */
[----:B-----5:R-:W-:-:S04]  /*1090*/  PRMT R0, R0, 0x9910, RZ ;  /* 0x0000991000007816 */ /* 0x020fc800000000ff */
[----:B---3--:R-:W-:-:S07]  /*10a0*/  VIADDMNMX R0, R17, R14, R0, !PT ;  /* 0x0000000e11007246 */ /* 0x008fce0007800100 */
[----:B------:R-:W-:Y:S05]  /*10b0*/  @P0 BRA `(.L_x_8) ;  /* 0xfffffffc00c80947 */ /* 0x000fea000383ffff */
.L_x_7:
[----:B------:R-:W-:Y:S05]  /*10c0*/  BSYNC.RECONVERGENT B1 ;  /* 0x0000000000017941 */ /* 0x000fea0003800200 */
.L_x_6:
[----:B------:R-:W1:Y:S02]  /*10d0*/  LDCU.64 UR4, c[0x0][0x390] ;  /* 0x00007200ff0477ac */ /* 0x000e640008000a00 */
[----:B-1----:R-:W-:Y:S02]  /*10e0*/  IADD3 R8, P0, PT, R22, UR4, RZ ;  /* 0x0000000416087c10 */ /* 0x002fe4000ff1e0ff */
[----:B------:R-:W-:Y:S02]  /*10f0*/  IADD3 R24, P1, PT, R24, UR4, RZ ;  /* 0x0000000418187c10 */ /* 0x000fe4000ff3e0ff */
[----:B------:R-:W-:Y:S02]  /*1100*/  LEA.HI.X.SX32 R9, R22, UR5, 0x1, P0 ;  /* 0x0000000516097c11 */ /* 0x000fe400080f0eff */
[----:B------:R-:W-:-:S03]  /*1110*/  IADD3.X R25, PT, PT, R21, UR5, RZ, P1, !PT ;  /* 0x0000000515197c10 */ /* 0x000fc60008ffe4ff */
[----:B------:R-:W2:Y:S04]  /*1120*/  LDG.E.U8 R8, desc[UR8][R8.64] ;  /* 0x0000000808087981 */ /* 0x000ea8000c1e1100 */
[----:B------:R-:W3:Y:S01]  /*1130*/  LDG.E.U8 R24, desc[UR8][R24.64] ;  /* 0x0000000818187981 */ /* 0x000ee2000c1e1100 */
[----:B-----5:R-:W-:-:S06]  /*1140*/  IMAD.WIDE R6, R20, 0x2, R6 ;  /* 0x0000000214067825 */ /* 0x020fcc00078e0206 */
[----:B------:R-:W4:Y:S01]  /*1150*/  LDG.E.U16 R6, desc[UR8][R6.64+-0x2] ;  /* 0xfffffe0806067981 */ /* 0x000f22000c1e1500 */
[----:B------:R-:W-:Y:S01]  /*1160*/  BSSY.RECONVERGENT B1, `(.L_x_9) ;  /* 0x000000e000017945 */ /* 0x000fe20003800200 */
[----:B0-----:R-:W-:Y:S01]  /*1170*/  IMAD.MOV.U32 R10, RZ, RZ, 0x1 ;  /* 0x00000001ff0a7424 */ /* 0x001fe200078e00ff */
[----:B--2---:R-:W-:Y:S02]  /*1180*/  ISETP.EQ.AND P1, PT, R8, 0x41, PT ;  /* 0x000000410800780c */ /* 0x004fe40003f22270 */
[----:B---3--:R-:W-:Y:S02]  /*1190*/  ISETP.NE.AND P0, PT, R24, 0x55, PT ;  /* 0x000000551800780c */ /* 0x008fe40003f05270 */
[----:B----4-:R-:W-:-:S11]  /*11a0*/  PRMT R7, R6, 0x9910, RZ ;  /* 0x0000991006077816 */ /* 0x010fd600000000ff */
[----:B------:R-:W-:Y:S05]  /*11b0*/  @!P0 BRA P1, `(.L_x_10) ;  /* 0x0000000000208947 */ /* 0x000fea0000800000 */
[C---:B------:R-:W-:Y:S02]  /*11c0*/  ISETP.NE.AND P0, PT, R24.reuse, 0x41, PT ;  /* 0x000000411800780c */ /* 0x040fe40003f05270 */
[----:B------:R-:W-:Y:S02]  /*11d0*/  ISETP.NE.AND P1, PT, R24, 0x47, PT ;  /* 0x000000471800780c */ /* 0x000fe40003f25270 */
[C---:B------:R-:W-:Y:S02]  /*11e0*/  ISETP.EQ.AND P0, PT, R8.reuse, 0x55, !P0 ;  /* 0x000000550800780c */ /* 0x040fe40004702270 */
[----:B------:R-:W-:-:S04]  /*11f0*/  ISETP.EQ.AND P1, PT, R8, 0x43, !P1 ;  /* 0x000000430800780c */ /* 0x000fc80004f22270 */
[----:B------:R-:W-:-:S13]  /*1200*/  PLOP3.LUT P1, PT, P0, P1, PT, 0xf8, 0x8f ;  /* 0x00000000008f781c */ /* 0x000fda0000723f70 */
[----:B------:R-:W-:-:S04]  /*1210*/  @!P1 ISETP.NE.AND P0, PT, R24, 0x43, PT ;  /* 0x000000431800980c */ /* 0x000fc80003f05270 */
[----:B------:R-:W-:-:S04]  /*1220*/  @!P1 ISETP.EQ.AND P0, PT, R8, 0x47, !P0 ;  /* 0x000000470800980c */ /* 0x000fc80004702270 */
[----:B------:R-:W-:-:S09]  /*1230*/  @!P1 SEL R10, RZ, 0x1, !P0 ;  /* 0x00000001ff0a9807 */ /* 0x000fd20004000000 */
.L_x_10:
[----:B------:R-:W-:Y:S05]  /*1240*/  BSYNC.RECONVERGENT B1 ;  /* 0x0000000000017941 */ /* 0x000fea0003800200 */
.L_x_9:
[----:B------:R-:W-:-:S04]  /*1250*/  PRMT R0, R0, 0x9910, RZ ;  /* 0x0000991000007816 */ /* 0x000fc800000000ff */
[----:B------:R-:W-:-:S05]  /*1260*/  VIADDMNMX R7, R10, R7, R0, !PT ;  /* 0x000000070a077246 */ /* 0x000fca0007800100 */
[----:B------:R0:W-:Y:S02]  /*1270*/  STG.E.U16 desc[UR8][R12.64], R7 ;  /* 0x000000070c007986 */ /* 0x0001e4000c101508 */
.L_x_5:
[----:B------:R-:W-:Y:S05]  /*1280*/  BSYNC.RECONVERGENT B0 ;  /* 0x0000000000007941 */ /* 0x000fea0003800200 */
.L_x_4:
[----:B------:R-:W-:-:S05]  /*1290*/  VIADD R24, R5, 0x1 ;  /* 0x0000000105187836 */ /* 0x000fca0000000000 */
[----:B------:R-:W-:-:S04]  /*12a0*/  PRMT R5, R24, 0x9910, RZ ;  /* 0x0000991018057816 */ /* 0x000fc800000000ff */
[----:B------:R-:W-:-:S13]  /*12b0*/  ISETP.GT.AND P0, PT, R5, R2, PT ;  /* 0x000000020500720c */ /* 0x000fda0003f04270 */
[----:B------:R-:W-:Y:S05]  /*12c0*/  @!P0 BRA `(.L_x_11) ;  /* 0xfffffff800e88947 */ /* 0x000fea000383ffff */
[----:B------:R-:W-:Y:S05]  /*12d0*/  EXIT ;  /* 0x000000000000794d */ /* 0x000fea0003800000 */
.L_x_3:
[----:B------:R-:W0:Y:S02]  /*12e0*/  S2R R7, SR_TID.Y ;  /* 0x0000000000077919 */ /* 0x000e240000002200 */
[----:B0-----:R-:W-:-:S13]  /*12f0*/  ISETP.NE.AND P3, PT, R7, RZ, PT ;  /* 0x000000ff0700720c */ /* 0x001fda0003f65270 */
.L_x_25:
[----:B0-----:R-:W-:Y:S01]  /*1300*/  IMAD R7, R6, 0x20, R5 ;  /* 0x0000002006077824 */ /* 0x001fe200078e0205 */
[----:B------:R-:W-:Y:S04]  /*1310*/  BSSY.RECONVERGENT B1, `(.L_x_12) ;  /* 0x0000221000017945 */ /* 0x000fe80003800200 */
[----:B------:R-:W-:Y:S02]  /*1320*/  VIMNMX R8, PT, PT, R0, R7, !PT ;  /* 0x0000000700087248 */ /* 0x000fe40007fe0100 */
[----:B------:R-:W-:-:S03]  /*1330*/  VIADDMNMX R7, R7, 0x1f, R4, PT ;  /* 0x0000001f07077846 */ /* 0x000fc60003800104 */
[----:B------:R-:W-:Y:S02]  /*1340*/  IMAD.IADD R10, R8, 0x1, R3 ;  /* 0x00000001080a7824 */ /* 0x000fe400078e0203 */
[----:B------:R-:W-:Y:S02]  /*1350*/  IMAD.U32 R8, R7, 0x10000, RZ ;  /* 0x0001000007087824 */ /* 0x000fe400078e00ff */
[----:B------:R-:W-:-:S05]  /*1360*/  IMAD.U32 R11, R10, 0x10000, RZ ;  /* 0x000100000a0b7824 */ /* 0x000fca00078e00ff */
[----:B------:R-:W-:-:S13]  /*1370*/  ISETP.GT.AND P0, PT, R11, R8, PT ;  /* 0x000000080b00720c */ /* 0x000fda0003f04270 */
[----:B------:R-:W-:Y:S05]  /*1380*/  @P0 BRA `(.L_x_13) ;  /* 0x0000002000640947 */ /* 0x000fea0003800000 */
[----:B------:R-:W-:Y:S05]  /*1390*/  @P3 BRA `(.L_x_13) ;  /* 0x0000002000603947 */ /* 0x000fea0003800000 */
[----:B------:R-:W0:Y:S01]  /*13a0*/  LDCU.64 UR4, c[0x0][0x380] ;  /* 0x00007000ff0477ac */ /* 0x000e220008000a00 */
[----:B------:R-:W-:Y:S01]  /*13b0*/  IMAD.WIDE R8, R5, 0x8, RZ ;  /* 0x0000000805087825 */ /* 0x000fe200078e02ff */
[----:B------:R-:W-:Y:S01]  /*13c0*/  PRMT R7, R10, 0x9910, RZ ;  /* 0x000099100a077816 */ /* 0x000fe200000000ff */
[----:B------:R-:W1:Y:S04]  /*13d0*/  LDC.64 R12, c[0x0][0x380] ;  /* 0x0000e000ff0c7b82 */ /* 0x000e680000000a00 */
[----:B------:R-:W-:-:S03]  /*13e0*/  IMAD.WIDE R8, R7, 0x8, -R8 ;  /* 0x0000000807087825 */ /* 0x000fc600078e0a08 */
[----:B0-----:R-:W-:-:S04]  /*13f0*/  IADD3 R20, P0, PT, R8, UR4, RZ ;  /* 0x0000000408147c10 */ /* 0x001fc8000ff1e0ff */
[----:B------:R-:W-:-:S05]  /*1400*/  IADD3.X R21, PT, PT, R9, UR5, RZ, P0, !PT ;  /* 0x0000000509157c10 */ /* 0x000fca00087fe4ff */
[----:B------:R-:W2:Y:S04]  /*1410*/  LDG.E.64 R16, desc[UR8][R20.64+0x8] ;  /* 0x0000080814107981 */ /* 0x000ea8000c1e1b00 */
[----:B------:R-:W3:Y:S01]  /*1420*/  LDG.E.64 R14, desc[UR8][R20.64+0x18] ;  /* 0x00001808140e7981 */ /* 0x000ee2000c1e1b00 */
[----:B------:R-:W-:-:S03]  /*1430*/  PRMT R7, R10, 0x9910, RZ ;  /* 0x000099100a077816 */ /* 0x000fc600000000ff */
[----:B------:R-:W4:Y:S02]  /*1440*/  LDG.E.64 R18, desc[UR8][R20.64+0x10] ;  /* 0x0000100814127981 */ /* 0x000f24000c1e1b00 */
[----:B------:R-:W-:Y:S01]  /*1450*/  IMAD.SHL.U32 R9, R7, 0x2, RZ ;  /* 0x0000000207097824 */ /* 0x000fe200078e00ff */
[----:B------:R-:W-:-:S04]  /*1460*/  SHF.R.S32.HI R8, RZ, 0x1f, R7 ;  /* 0x0000001fff087819 */ /* 0x000fc80000011407 */
[----:B------:R-:W-:Y:S02]  /*1470*/  SHF.L.U64.HI R10, R7, 0x1, R8 ;  /* 0x00000001070a7819 */ /* 0x000fe40000010208 */
[-C--:B--2---:R-:W-:Y:S02]  /*1480*/  IADD3 R28, P0, PT, R16, R9.reuse, RZ ;  /* 0x00000009101c7210 */ /* 0x084fe40007f1e0ff */
[----:B------:R-:W-:Y:S02]  /*1490*/  SHF.R.S32.HI R16, RZ, 0x10, R11 ;  /* 0x00000010ff107819 */ /* 0x000fe4000001140b */
[----:B---3--:R-:W-:-:S03]  /*14a0*/  IADD3 R22, P1, PT, R14, R9, RZ ;  /* 0x000000090e167210 */ /* 0x008fc60007f3e0ff */
[----:B------:R-:W-:Y:S02]  /*14b0*/  IMAD.IADD R11, R16, 0x1, -R5 ;  /* 0x00000001100b7824 */ /* 0x000fe400078e0a05 */
[----:B------:R-:W-:Y:S02]  /*14c0*/  IMAD.X R29, R17, 0x1, R10, P0 ;  /* 0x00000001111d7824 */ /* 0x000fe400000e060a */
[----:B-1----:R-:W-:Y:S01]  /*14d0*/  IMAD.WIDE R12, R11, 0x8, R12 ;  /* 0x000000080b0c7825 */ /* 0x002fe200078e020c */
[----:B------:R-:W2:Y:S03]  /*14e0*/  LDG.E.64 R16, desc[UR8][R20.64+0x20] ;  /* 0x0000200814107981 */ /* 0x000ea6000c1e1b00 */
[--C-:B------:R-:W-:Y:S01]  /*14f0*/  IMAD.X R23, R15, 0x1, R10.reuse, P1 ;  /* 0x000000010f177824 */ /* 0x100fe200008e060a */
[----:B----4-:R-:W-:Y:S01]  /*1500*/  IADD3 R18, P0, PT, R18, R9, RZ ;  /* 0x0000000912127210 */ /* 0x010fe20007f1e0ff */
[----:B------:R-:W3:Y:S04]  /*1510*/  LDG.E.64 R14, desc[UR8][R12.64] ;  /* 0x000000080c0e7981 */ /* 0x000ee8000c1e1b00 */
[----:B------:R-:W-:Y:S01]  /*1520*/  IMAD.X R19, R19, 0x1, R10, P0 ;  /* 0x0000000113137824 */ /* 0x000fe200000e060a */
[----:B------:R-:W4:Y:S04]  /*1530*/  LDG.E.S16 R25, desc[UR8][R22.64] ;  /* 0x0000000816197981 */ /* 0x000f28000c1e1700 */
[----:B------:R2:W5:Y:S04]  /*1540*/  LDG.E.S16 R26, desc[UR8][R18.64] ;  /* 0x00000008121a7981 */ /* 0x000568000c1e1700 */
[----:B------:R-:W4:Y:S01]  /*1550*/  LDG.E.S16 R28, desc[UR8][R28.64] ;  /* 0x000000081c1c7981 */ /* 0x000f22000c1e1700 */
[----:B--2---:R-:W-:-:S04]  /*1560*/  LEA R18, P0, R7, R16, 0x1 ;  /* 0x0000001007127211 */ /* 0x004fc800078008ff */
[C---:B------:R-:W-:Y:S02]  /*1570*/  LEA.HI.X R19, R7.reuse, R17, R8, 0x1, P0 ;  /* 0x0000001107137211 */ /* 0x040fe400000f0c08 */
[----:B---3--:R-:W-:-:S03]  /*1580*/  LEA R16, P0, R7, R14, 0x1 ;  /* 0x0000000e07107211 */ /* 0x008fc600078008ff */
[----:B------:R-:W2:Y:S01]  /*1590*/  LDG.E.S16 R18, desc[UR8][R18.64] ;  /* 0x0000000812127981 */ /* 0x000ea2000c1e1700 */
[----:B------:R-:W-:-:S05]  /*15a0*/  LEA.HI.X R17, R7, R15, R8, 0x1, P0 ;  /* 0x0000000f07117211 */ /* 0x000fca00000f0c08 */
[----:B------:R0:W3:Y:S02]  /*15b0*/  LDG.E.U16 R19, desc[UR8][R16.64] ;  /* 0x0000000810137981 */ /* 0x0000e4000c1e1500 */
[----:B0-----:R-:W-:-:S05]  /*15c0*/  IADD3 R16, P0, PT, R14, 0x4, RZ ;  /* 0x000000040e107810 */ /* 0x001fca0007f1e0ff */
[----:B------:R-:W-:Y:S02]  /*15d0*/  IMAD.X R17, RZ, RZ, R15, P0 ;  /* 0x000000ffff117224 */ /* 0x000fe400000e060f */
[----:B------:R-:W-:-:S05]  /*15e0*/  IMAD.WIDE R22, R11, 0x2, R16 ;  /* 0x000000020b167825 */ /* 0x000fca00078e0210 */
[----:B------:R-:W4:Y:S01]  /*15f0*/  LDG.E.S16 R29, desc[UR8][R22.64+-0x4] ;  /* 0xfffffc08161d7981 */ /* 0x000f22000c1e1700 */
[----:B---3--:R-:W-:-:S04]  /*1600*/  PRMT R19, R19, 0x9910, RZ ;  /* 0x0000991013137816 */ /* 0x008fc800000000ff */
[----:B----4-:R-:W-:Y:S02]  /*1610*/  VIADDMNMX R28, R28, R29, R19, !PT ;  /* 0x0000001d1c1c7246 */ /* 0x010fe40007800113 */
[----:B------:R-:W5:Y:S02]  /*1620*/  LDG.E.S16 R29, desc[UR8][R22.64+-0x2] ;  /* 0xfffffe08161d7981 */ /* 0x000f64000c1e1700 */
[----:B------:R-:W-:-:S04]  /*1630*/  PRMT R19, R28, 0x9910, RZ ;  /* 0x000099101c137816 */ /* 0x000fc800000000ff */
[----:B-----5:R-:W-:Y:S02]  /*1640*/  VIADDMNMX R19, R26, R29, R19, !PT ;  /* 0x0000001d1a137246 */ /* 0x020fe40007800113 */
[----:B------:R-:W3:Y:S02]  /*1650*/  LDG.E.S16 R26, desc[UR8][R22.64] ;  /* 0x00000008161a7981 */ /* 0x000ee4000c1e1700 */
[----:B------:R-:W-:Y:S02]  /*1660*/  PRMT R19, R19, 0x9910, RZ ;  /* 0x0000991013137816 */ /* 0x000fe400000000ff */
[----:B------:R-:W4:Y:S02]  /*1670*/  LDG.E.64 R28, desc[UR8][R20.64+0x30] ;  /* 0x00003008141c7981 */ /* 0x000f24000c1e1b00 */
[----:B---3--:R-:W-:Y:S02]  /*1680*/  VIADDMNMX R25, R25, R26, R19, !PT ;  /* 0x0000001a19197246 */ /* 0x008fe40007800113 */
[----:B------:R-:W2:Y:S04]  /*1690*/  LDG.E.S16 R19, desc[UR8][R22.64+0x2] ;  /* 0x0000020816137981 */ /* 0x000ea8000c1e1700 */
[----:B------:R-:W3:Y:S01]  /*16a0*/  LDG.E.64 R22, desc[UR8][R20.64+0x28] ;  /* 0x0000280814167981 */ /* 0x000ee2000c1e1b00 */
[----:B------:R-:W-:Y:S01]  /*16b0*/  PRMT R25, R25, 0x9910, RZ ;  /* 0x0000991019197816 */ /* 0x000fe200000000ff */
[----:B------:R-:W-:-:S03]  /*16c0*/  VIADD R26, R11, 0x4 ;  /* 0x000000040b1a7836 */ /* 0x000fc60000000000 */
[----:B--2---:R-:W-:Y:S02]  /*16d0*/  VIADDMNMX R18, R18, R19, R25, !PT ;  /* 0x0000001312127246 */ /* 0x004fe40007800119 */
[----:B---3--:R-:W-:-:S05]  /*16e0*/  IADD3 R22, P0, PT, R22, R9, RZ ;  /* 0x0000000916167210 */ /* 0x008fca0007f1e0ff */
[----:B------:R-:W-:-:S05]  /*16f0*/  IMAD.X R23, R23, 0x1, R10, P0 ;  /* 0x0000000117177824 */ /* 0x000fca00000e060a */
[----:B------:R0:W2:Y:S02]  /*1700*/  LDG.E.S16 R19, desc[UR8][R22.64] ;  /* 0x0000000816137981 */ /* 0x0000a4000c1e1700 */
[----:B0-----:R-:W-:-:S05]  /*1710*/  IMAD.WIDE R22, R26, 0x2, R16 ;  /* 0x000000021a167825 */ /* 0x001fca00078e0210 */
[----:B------:R-:W2:Y:S01]  /*1720*/  LDG.E.S16 R26, desc[UR8][R22.64+-0x4] ;  /* 0xfffffc08161a7981 */ /* 0x000ea2000c1e1700 */
[----:B----4-:R-:W-:Y:S02]  /*1730*/  IADD3 R28, P0, PT, R28, R9, RZ ;  /* 0x000000091c1c7210 */ /* 0x010fe40007f1e0ff */
[----:B------:R-:W-:-:S03]  /*1740*/  PRMT R18, R18, 0x9910, RZ ;  /* 0x0000991012127816 */ /* 0x000fc600000000ff */
[----:B------:R-:W-:-:S05]  /*1750*/  IMAD.X R29, R29, 0x1, R10, P0 ;  /* 0x000000011d1d7824 */ /* 0x000fca00000e060a */
[----:B------:R2:W3:Y:S04]  /*1760*/  LDG.E.S16 R25, desc[UR8][R28.64] ;  /* 0x000000081c197981 */ /* 0x0004e8000c1e1700 */
[----:B------:R-:W4:Y:S01]  /*1770*/  LDG.E.S16 R29, desc[UR8][R22.64] ;  /* 0x00000008161d7981 */ /* 0x000f22000c1e1700 */
[----:B--2---:R-:W-:-:S03]  /*1780*/  VIADDMNMX R28, R19, R26, R18, !PT ;  /* 0x0000001a131c7246 */ /* 0x004fc60007800112 */
[----:B------:R-:W2:Y:S04]  /*1790*/  LDG.E.64 R18, desc[UR8][R20.64+0x38] ;  /* 0x0000380814127981 */ /* 0x000ea8000c1e1b00 */
[----:B------:R-:W3:Y:S01]  /*17a0*/  LDG.E.S16 R26, desc[UR8][R22.64+-0x2] ;  /* 0xfffffe08161a7981 */ /* 0x000ee2000c1e1700 */
[----:B------:R-:W-:Y:S02]  /*17b0*/  PRMT R28, R28, 0x9910, RZ ;  /* 0x000099101c1c7816 */ /* 0x000fe400000000ff */
[----:B--2---:R-:W-:-:S05]  /*17c0*/  IADD3 R18, P0, PT, R18, R9, RZ ;  /* 0x0000000912127210 */ /* 0x004fca0007f1e0ff */
[----:B------:R-:W-:Y:S01]  /*17d0*/  IMAD.X R19, R19, 0x1, R10, P0 ;  /* 0x0000000113137824 */ /* 0x000fe200000e060a */
[----:B---3--:R-:W-:-:S04]  /*17e0*/  VIADDMNMX R25, R25, R26, R28, !PT ;  /* 0x0000001a19197246 */ /* 0x008fc8000780011c */
[----:B------:R-:W4:Y:S04]  /*17f0*/  LDG.E.S16 R26, desc[UR8][R18.64] ;  /* 0x00000008121a7981 */ /* 0x000f28000c1e1700 */
[----:B------:R-:W2:Y:S01]  /*1800*/  LDG.E.64 R18, desc[UR8][R20.64+0x40] ;  /* 0x0000400814127981 */ /* 0x000ea2000c1e1b00 */
[----:B------:R-:W-:-:S04]  /*1810*/  PRMT R25, R25, 0x9910, RZ ;  /* 0x0000991019197816 */ /* 0x000fc800000000ff */
[----:B----4-:R-:W-:Y:S02]  /*1820*/  VIADDMNMX R25, R26, R29, R25, !PT ;  /* 0x0000001d1a197246 */ /* 0x010fe40007800119 */
[----:B------:R0:W3:Y:S01]  /*1830*/  LDG.E.S16 R26, desc[UR8][R22.64+0x2] ;  /* 0x00000208161a7981 */ /* 0x0000e2000c1e1700 */
[----:B--2---:R-:W-:-:S03]  /*1840*/  LEA R28, P0, R7, R18, 0x1 ;  /* 0x00000012071c7211 */ /* 0x004fc600078008ff */
[----:B------:R-:W0:Y:S01]  /*1850*/  LDG.E.64 R22, desc[UR8][R20.64+0x50] ;  /* 0x0000500814167981 */ /* 0x000e22000c1e1b00 */
[----:B------:R-:W-:-:S03]  /*1860*/  LEA.HI.X R29, R7, R19, R8, 0x1, P0 ;  /* 0x00000013071d7211 */ /* 0x000fc600000f0c08 */
[----:B------:R-:W2:Y:S04]  /*1870*/  LDG.E.64 R18, desc[UR8][R20.64+0x48] ;  /* 0x0000480814127981 */ /* 0x000ea8000c1e1b00 */
[----:B------:R-:W3:Y:S01]  /*1880*/  LDG.E.S16 R29, desc[UR8][R28.64] ;  /* 0x000000081c1d7981 */ /* 0x000ee2000c1e1700 */
[----:B------:R-:W-:Y:S02]  /*1890*/  PRMT R25, R25, 0x9910, RZ ;  /* 0x0000991019197816 */ /* 0x000fe400000000ff */
[----:B--2---:R-:W-:-:S05]  /*18a0*/  IADD3 R18, P0, PT, R18, R9, RZ ;  /* 0x0000000912127210 */ /* 0x004fca0007f1e0ff */
[--C-:B------:R-:W-:Y:S01]  /*18b0*/  IMAD.X R19, R19, 0x1, R10.reuse, P0 ;  /* 0x0000000113137824 */ /* 0x100fe200000e060a */
[----:B0-----:R-:W-:Y:S02]  /*18c0*/  IADD3 R22, P0, PT, R22, R9, RZ ;  /* 0x0000000916167210 */ /* 0x001fe40007f1e0ff */
[----:B---3--:R-:W-:Y:S01]  /*18d0*/  VIADDMNMX R25, R29, R26, R25, !PT ;  /* 0x0000001a1d197246 */ /* 0x008fe20007800119 */
[----:B------:R-:W-:Y:S01]  /*18e0*/  VIADD R29, R11, 0x8 ;  /* 0x000000080b1d7836 */ /* 0x000fe20000000000 */
[----:B------:R-:W2:Y:S01]  /*18f0*/  LDG.E.S16 R18, desc[UR8][R18.64] ;  /* 0x0000000812127981 */ /* 0x000ea2000c1e1700 */
[----:B------:R-:W-:-:S05]  /*1900*/  IMAD.X R23, R23, 0x1, R10, P0 ;  /* 0x0000000117177824 */ /* 0x000fca00000e060a */
[----:B------:R0:W3:Y:S02]  /*1910*/  LDG.E.S16 R26, desc[UR8][R22.64] ;  /* 0x00000008161a7981 */ /* 0x0000e4000c1e1700 */
[----:B0-----:R-:W-:-:S05]  /*1920*/  IMAD.WIDE R22, R29, 0x2, R16 ;  /* 0x000000021d167825 */ /* 0x001fca00078e0210 */
[----:B------:R-:W2:Y:S01]  /*1930*/  LDG.E.S16 R29, desc[UR8][R22.64+-0x4] ;  /* 0xfffffc08161d7981 */ /* 0x000ea2000c1e1700 */
[----:B------:R-:W-:-:S04]  /*1940*/  PRMT R25, R25, 0x9910, RZ ;  /* 0x0000991019197816 */ /* 0x000fc800000000ff */
[----:B--2---:R-:W-:Y:S02]  /*1950*/  VIADDMNMX R29, R18, R29, R25, !PT ;  /* 0x0000001d121d7246 */ /* 0x004fe40007800119 */
[----:B------:R-:W2:Y:S04]  /*1960*/  LDG.E.64 R18, desc[UR8][R20.64+0x58] ;  /* 0x0000580814127981 */ /* 0x000ea8000c1e1b00 */
[----:B------:R-:W3:Y:S01]  /*1970*/  LDG.E.S16 R25, desc[UR8][R22.64+-0x2] ;  /* 0xfffffe0816197981 */ /* 0x000ee2000c1e1700 */
[----:B------:R-:W-:-:S03]  /*1980*/  PRMT R28, R29, 0x9910, RZ ;  /* 0x000099101d1c7816 */ /* 0x000fc600000000ff */
[----:B------:R-:W4:Y:S01]  /*1990*/  LDG.E.S16 R29, desc[UR8][R22.64] ;  /* 0x00000008161d7981 */ /* 0x000f22000c1e1700 */
        /* <DEDUP_REMOVED lines=104> */
[----:B0-----:R-:W-:-:S05]  /*2020*/  IADD3 R22, P0, PT, R22, R9, RZ ;  /* 0x0000000916167210 */ /* 0x001fca0007f1e0ff */
[--C-:B------:R-:W-:Y:S01]  /*2030*/  IMAD.X R23, R23, 0x1, R10.reuse, P0 ;  /* 0x0000000117177824 */ /* 0x100fe200000e060a */
[----:B--2---:R-:W-:Y:S02]  /*2040*/  IADD3 R18, P0, PT, R18, R9, RZ ;  /* 0x0000000912127210 */ /* 0x004fe40007f1e0ff */
        /* <DEDUP_REMOVED lines=9> */
[----:B------:R-:W3:Y:S04]  /*20e0*/  LDG.E.S16 R26, desc[UR8][R18.64+-0x2] ;  /* 0xfffffe08121a7981 */ /* 0x000ee8000c1e1700 */
[----:B------:R-:W2:Y:S01]  /*20f0*/  LDG.E.64 R22, desc[UR8][R20.64+0xd8] ;  /* 0x0000d80814167981 */ /* 0x000ea2000c1e1b00 */
[----:B------:R-:W-:-:S04]  /*2100*/  PRMT R28, R29, 0x9910, RZ ;  /* 0x000099101d1c7816 */ /* 0x000fc800000000ff */
[----:B---3--:R-:W-:Y:S02]  /*2110*/  VIADDMNMX R25, R25, R26, R28, !PT ;  /* 0x0000001a19197246 */ /* 0x008fe4000780011c */
[----:B------:R-:W3:Y:S01]  /*2120*/  LDG.E.64 R28, desc[UR8][R20.64+0xe0] ;  /* 0x0000e008141c7981 */ /* 0x000ee2000c1e1b00 */
[----:B--2---:R-:W-:-:S03]  /*2130*/  IADD3 R22, P0, PT, R22, R9, RZ ;  /* 0x0000000916167210 */ /* 0x004fc60007f1e0ff */
[----:B------:R-:W2:Y:S02]  /*2140*/  LDG.E.S16 R26, desc[UR8][R18.64] ;  /* 0x00000008121a7981 */ /* 0x000ea4000c1e1700 */
[----:B------:R-:W-:-:S05]  /*2150*/  IMAD.X R23, R23, 0x1, R10, P0 ;  /* 0x0000000117177824 */ /* 0x000fca00000e060a */
[----:B------:R-:W2:Y:S01]  /*2160*/  LDG.E.S16 R22, desc[UR8][R22.64] ;  /* 0x0000000816167981 */ /* 0x000ea2000c1e1700 */
[----:B------:R-:W-:Y:S02]  /*2170*/  PRMT R25, R25, 0x9910, RZ ;  /* 0x0000991019197816 */ /* 0x000fe400000000ff */
[----:B---3--:R-:W-:-:S04]  /*2180*/  LEA R28, P0, R7, R28, 0x1 ;  /* 0x0000001c071c7211 */ /* 0x008fc800078008ff */
[----:B------:R-:W-:-:S06]  /*2190*/  LEA.HI.X R29, R7, R29, R8, 0x1, P0 ;  /* 0x0000001d071d7211 */ /* 0x000fcc00000f0c08 */
[----:B------:R-:W3:Y:S01]  /*21a0*/  LDG.E.S16 R29, desc[UR8][R28.64] ;  /* 0x000000081c1d7981 */ /* 0x000ee2000c1e1700 */
[----:B--2---:R-:W-:-:S03]  /*21b0*/  VIADDMNMX R25, R22, R26, R25, !PT ;  /* 0x0000001a16197246 */ /* 0x004fc60007800119 */
[----:B------:R-:W3:Y:S04]  /*21c0*/  LDG.E.S16 R26, desc[UR8][R18.64+0x2] ;  /* 0x00000208121a7981 */ /* 0x000ee8000c1e1700 */
[----:B------:R-:W2:Y:S01]  /*21d0*/  LDG.E.64 R22, desc[UR8][R20.64+0xe8] ;  /* 0x0000e80814167981 */ /* 0x000ea2000c1e1b00 */
[----:B------:R-:W-:-:S03]  /*21e0*/  PRMT R25, R25, 0x9910, RZ ;  /* 0x0000991019197816 */ /* 0x000fc600000000ff */
[----:B------:R-:W4:Y:S01]  /*21f0*/  LDG.E.64 R18, desc[UR8][R20.64+0xf0] ;  /* 0x0000f00814127981 */ /* 0x000f22000c1e1b00 */
[----:B---3--:R-:W-:Y:S01]  /*2200*/  VIADDMNMX R25, R29, R26, R25, !PT ;  /* 0x0000001a1d197246 */ /* 0x008fe20007800119 */
[----:B------:R-:W-:Y:S02]  /*2210*/  VIADD R26, R11, 0x1c ;  /* 0x0000001c0b1a7836 */ /* 0x000fe40000000000 */
[----:B------:R0:W3:Y:S01]  /*2220*/  LDG.E.64 R28, desc[UR8][R20.64+0xf8] ;  /* 0x0000f808141c7981 */ /* 0x0000e2000c1e1b00 */
[----:B--2---:R-:W-:Y:S01]  /*2230*/  IADD3 R22, P0, PT, R22, R9, RZ ;  /* 0x0000000916167210 */ /* 0x004fe20007f1e0ff */
[----:B------:R-:W-:-:S04]  /*2240*/  IMAD.WIDE R16, R26, 0x2, R16 ;  /* 0x000000021a107825 */ /* 0x000fc800078e0210 */
[----:B------:R-:W-:Y:S01]  /*2250*/  IMAD.X R23, R23, 0x1, R10, P0 ;  /* 0x0000000117177824 */ /* 0x000fe200000e060a */
[----:B------:R-:W2:Y:S04]  /*2260*/  LDG.E.S16 R26, desc[UR8][R16.64+-0x4] ;  /* 0xfffffc08101a7981 */ /* 0x000ea8000c1e1700 */
[----:B------:R-:W2:Y:S01]  /*2270*/  LDG.E.S16 R22, desc[UR8][R22.64] ;  /* 0x0000000816167981 */ /* 0x000ea2000c1e1700 */
[----:B----4-:R-:W-:Y:S02]  /*2280*/  IADD3 R18, P0, PT, R18, R9, RZ ;  /* 0x0000000912127210 */ /* 0x010fe40007f1e0ff */
[----:B------:R-:W-:-:S03]  /*2290*/  PRMT R25, R25, 0x9910, RZ ;  /* 0x0000991019197816 */ /* 0x000fc600000000ff */
[----:B------:R-:W-:-:S06]  /*22a0*/  IMAD.X R19, R19, 0x1, R10, P0 ;  /* 0x0000000113137824 */ /* 0x000fcc00000e060a */
[----:B------:R1:W4:Y:S01]  /*22b0*/  LDG.E.S16 R19, desc[UR8][R18.64] ;  /* 0x0000000812137981 */ /* 0x000322000c1e1700 */
[----:B0-----:R-:W-:-:S05]  /*22c0*/  IMAD R21, R6, 0x20, R5 ;  /* 0x0000002006157824 */ /* 0x001fca00078e0205 */
[----:B------:R-:W-:-:S05]  /*22d0*/  VIMNMX R20, PT, PT, R0, R21, !PT ;  /* 0x0000001500147248 */ /* 0x000fca0007fe0100 */
[----:B-1----:R-:W-:-:S05]  /*22e0*/  IMAD.IADD R18, R20, 0x1, R3 ;  /* 0x0000000114127824 */ /* 0x002fca00078e0203 */
[----:B------:R-:W-:-:S04]  /*22f0*/  PRMT R20, R18, 0x9910, RZ ;  /* 0x0000991012147816 */ /* 0x000fc800000000ff */
[----:B------:R-:W-:-:S04]  /*2300*/  SHF.R.S32.HI R20, RZ, 0xf, R20 ;  /* 0x0000000fff147819 */ /* 0x000fc80000011414 */
[----:B------:R-:W-:Y:S01]  /*2310*/  LOP3.LUT R21, R20, 0xffff, RZ, 0xc0, !PT ;  /* 0x0000ffff14157812 */ /* 0x000fe200078ec0ff */
[----:B------:R-:W0:Y:S03]  /*2320*/  S2UR UR5, SR_CgaCtaId ;  /* 0x00000000000579c3 */ /* 0x000e260000008800 */
[----:B------:R-:W-:-:S04]  /*2330*/  LEA.HI R21, R21, R18, RZ, 0x15 ;  /* 0x0000001215157211 */ /* 0x000fc800078fa8ff */
[----:B------:R-:W-:Y:S02]  /*2340*/  LOP3.LUT R21, R21, 0xffe0, RZ, 0xc0, !PT ;  /* 0x0000ffe015157812 */ /* 0x000fe400078ec0ff */
[----:B--2---:R-:W-:Y:S02]  /*2350*/  VIADDMNMX R25, R22, R26, R25, !PT ;  /* 0x0000001a16197246 */ /* 0x004fe40007800119 */
[----:B---3--:R-:W-:Y:S01]  /*2360*/  IADD3 R22, P0, PT, R28, R9, RZ ;  /* 0x000000091c167210 */ /* 0x008fe20007f1e0ff */
[----:B------:R-:W4:Y:S04]  /*2370*/  LDG.E.S16 R26, desc[UR8][R16.64+-0x2] ;  /* 0xfffffe08101a7981 */ /* 0x000f28000c1e1700 */
[----:B------:R-:W-:Y:S01]  /*2380*/  IMAD.X R23, R29, 0x1, R10, P0 ;  /* 0x000000011d177824 */ /* 0x000fe200000e060a */
[----:B------:R1:W2:Y:S05]  /*2390*/  LDG.E.S16 R28, desc[UR8][R16.64] ;  /* 0x00000008101c7981 */ /* 0x0002aa000c1e1700 */
[----:B------:R3:W2:Y:S01]  /*23a0*/  LDG.E.S16 R23, desc[UR8][R22.64] ;  /* 0x0000000816177981 */ /* 0x0006a2000c1e1700 */
[----:B-1----:R-:W-:Y:S01]  /*23b0*/  IMAD.MOV R17, RZ, RZ, -R21 ;  /* 0x000000ffff117224 */ /* 0x002fe200078e0a15 */
[----:B------:R-:W-:-:S04]  /*23c0*/  SHF.R.S32.HI R16, RZ, 0x1f, R11 ;  /* 0x0000001fff107819 */ /* 0x000fc8000001140b */
[----:B------:R-:W-:Y:S02]  /*23d0*/  PRMT R17, R17, 0x7710, RZ ;  /* 0x0000771011117816 */ /* 0x000fe400000000ff */
[----:B------:R-:W-:-:S03]  /*23e0*/  LEA.HI R16, R16, R11, RZ, 0x5 ;  /* 0x0000000b10107211 */ /* 0x000fc600078f28ff */
[----:B------:R-:W-:Y:S01]  /*23f0*/  IMAD.IADD R17, R18, 0x1, R17 ;  /* 0x0000000112117824 */ /* 0x000fe200078e0211 */
[----:B------:R-:W-:Y:S01]  /*2400*/  LOP3.LUT R16, R16, 0xffffffe0, RZ, 0xc0, !PT ;  /* 0xffffffe010107812 */ /* 0x000fe200078ec0ff */
[----:B------:R-:W-:Y:S02]  /*2410*/  UMOV UR4, 0x400 ;  /* 0x0000040000047882 */ /* 0x000fe40000000000 */
[----:B0-----:R-:W-:Y:S01]  /*2420*/  ULEA UR4, UR5, UR4, 0x18 ;  /* 0x0000000405047291 */ /* 0x001fe2000f8ec0ff */
[----:B------:R-:W-:Y:S01]  /*2430*/  PRMT R20, R17, 0x9910, RZ ;  /* 0x0000991011147816 */ /* 0x000fe200000000ff */
[----:B------:R-:W-:-:S04]  /*2440*/  IMAD.IADD R17, R11, 0x1, -R16 ;  /* 0x000000010b117824 */ /* 0x000fc800078e0a10 */
[----:B------:R-:W-:Y:S01]  /*2450*/  IMAD.MOV.U32 R16, RZ, RZ, R20 ;  /* 0x000000ffff107224 */ /* 0x000fe200078e0014 */
[----:B------:R-:W-:-:S05]  /*2460*/  LEA R21, R17, UR4, 0x6 ;  /* 0x0000000411157c11 */ /* 0x000fca000f8e30ff */
[----:B------:R-:W-:-:S06]  /*2470*/  IMAD R20, R16, 0x2, R21 ;  /* 0x0000000210147824 */ /* 0x000fcc00078e0215 */
[----:B------:R-:W3:Y:S01]  /*2480*/  LDS.U16 R20, [R20] ;  /* 0x0000000014147984 */ /* 0x000ee20000000400 */
[----:B------:R-:W-:Y:S02]  /*2490*/  PRMT R21, R25, 0x9910, RZ ;  /* 0x0000991019157816 */ /* 0x000fe400000000ff */
[----:B---3--:R-:W-:Y:S01]  /*24a0*/  PRMT R22, R20, 0x9910, RZ ;  /* 0x0000991014167816 */ /* 0x008fe200000000ff */
[----:B------:R-:W-:Y:S01]  /*24b0*/  BSSY.RECONVERGENT B0, `(.L_x_14) ;  /* 0x00000e4000007945 */ /* 0x000fe20003800200 */
[----:B----4-:R-:W-:-:S04]  /*24c0*/  VIADDMNMX R19, R19, R26, R21, !PT ;  /* 0x0000001a13137246 */ /* 0x010fc80007800115 */
[----:B------:R-:W-:-:S04]  /*24d0*/  PRMT R19, R19, 0x9910, RZ ;  /* 0x0000991013137816 */ /* 0x000fc800000000ff */
[----:B--2---:R-:W-:-:S04]  /*24e0*/  VIADDMNMX R23, R23, R28, R19, !PT ;  /* 0x0000001c17177246 */ /* 0x004fc80007800113 */
[----:B------:R-:W-:-:S04]  /*24f0*/  PRMT R19, R23, 0x9910, RZ ;  /* 0x0000991017137816 */ /* 0x000fc800000000ff */
[----:B------:R-:W-:-:S13]  /*2500*/  ISETP.GE.AND P0, PT, R22, R19, PT ;  /* 0x000000131600720c */ /* 0x000fda0003f06270 */
[----:B------:R-:W-:Y:S02]  /*2510*/  @P0 IMAD.U32 R17, R17, 0x10000, RZ ;  /* 0x0001000011110824 */ /* 0x000fe400078e00ff */
[----:B------:R-:W-:-:S03]  /*2520*/  @P0 IMAD.U32 R16, R16, 0x10000, RZ ;  /* 0x0001000010100824 */ /* 0x000fc600078e00ff */
[----:B------:R-:W-:Y:S02]  /*2530*/  @P0 SHF.R.S32.HI R17, RZ, 0xa, R17 ;  /* 0x0000000aff110819 */ /* 0x000fe40000011411 */
[----:B------:R-:W-:-:S04]  /*2540*/  @P0 SHF.R.S32.HI R16, RZ, 0xf, R16 ;  /* 0x0000000fff100819 */ /* 0x000fc80000011410 */
[----:B------:R-:W-:-:S06]  /*2550*/  @P0 IADD3 R16, PT, PT, R17, UR4, R16 ;  /* 0x0000000411100c10 */ /* 0x000fcc000fffe010 */
[----:B------:R-:W0:Y:S01]  /*2560*/  @P0 LDS.U16 R16, [R16] ;  /* 0x0000000010100984 */ /* 0x000e220000000400 */
[C---:B------:R-:W-:Y:S02]  /*2570*/  VIADD R17, R24.reuse, 0xffdf ;  /* 0x0000ffdf18117836 */ /* 0x040fe40000000000 */
[----:B------:R-:W-:-:S04]  /*2580*/  @P2 VIADD R17, R24, 0xffe0 ;  /* 0x0000ffe018112836 */ /* 0x000fc80000000000 */
[----:B------:R-:W-:-:S05]  /*2590*/  IMAD.U32 R20, R17, 0x10000, RZ ;  /* 0x0001000011147824 */ /* 0x000fca00078e00ff */
[----:B------:R-:W-:Y:S02]  /*25a0*/  ISETP.GE.AND P1, PT, R20, R27, PT ;  /* 0x0000001b1400720c */ /* 0x000fe40003f26270 */
[----:B------:R-:W-:-:S04]  /*25b0*/  PRMT R25, R23, 0x7610, R25 ;  /* 0x0000761017197816 */ /* 0x000fc80000000019 */
[----:B0-----:R-:W-:-:S07]  /*25c0*/  @P0 PRMT R25, R16, 0x7610, R25 ;  /* 0x0000761010190816 */ /* 0x001fce0000000019 */
[----:B------:R-:W-:Y:S05]  /*25d0*/  @P1 BRA `(.L_x_15) ;  /* 0x0000000c00441947 */ /* 0x000fea0003800000 */
[----:B------:R-:W-:Y:S01]  /*25e0*/  VIADDMNMX R21, R20, 0x10000, R27, !PT ;  /* 0x0001000014157846 */ /* 0x000fe2000780011b */
[----:B------:R-:W-:Y:S01]  /*25f0*/  BSSY.RECONVERGENT B2, `(.L_x_16) ;  /* 0x000006d000027945 */ /* 0x000fe20003800200 */
[----:B------:R-:W-:-:S05]  /*2600*/  LOP3.LUT R16, RZ, R20, RZ, 0x33, !PT ;  /* 0x00000014ff107212 */ /* 0x000fca00078e33ff */
[----:B------:R-:W-:-:S05]  /*2610*/  IMAD.IADD R21, R21, 0x1, R16 ;  /* 0x0000000115157824 */ /* 0x000fca00078e0210 */
[C---:B------:R-:W-:Y:S02]  /*2620*/  ISETP.GE.U32.AND P1, PT, R21.reuse, 0x70000, PT ;  /* 0x000700001500780c */ /* 0x040fe40003f26070 */
[----:B------:R-:W-:-:S04]  /*2630*/  LEA.HI R22, R21, 0x1, RZ, 0x10 ;  /* 0x0000000115167811 */ /* 0x000fc800078f80ff */
[----:B------:R-:W-:-:S04]  /*2640*/  LOP3.LUT R23, R22, 0x7, RZ, 0xc0, !PT ;  /* 0x0000000716177812 */ /* 0x000fc800078ec0ff */
[----:B------:R-:W-:-:S03]  /*2650*/  ISETP.NE.AND P0, PT, R23, RZ, PT ;  /* 0x000000ff1700720c */ /* 0x000fc60003f05270 */
[----:B------:R-:W-:Y:S10]  /*2660*/  @!P1 BRA `(.L_x_17) ;  /* 0x0000000400949947 */ /* 0x000ff40003800000 */
[----:B------:R-:W-:Y:S01]  /*2670*/  LOP3.LUT R24, R22, 0x1fff8, RZ, 0xc0, !PT ;  /* 0x0001fff816187812 */ /* 0x000fe200078ec0ff */
[----:B------:R-:W-:-:S07]  /*2680*/  IMAD.MOV.U32 R19, RZ, RZ, RZ ;  /* 0x000000ffff137224 */ /* 0x000fce00078e00ff */
.L_x_18:
[----:B------:R-:W-:-:S05]  /*2690*/  SHF.R.S32.HI R28, RZ, 0x10, R20 ;  /* 0x00000010ff1c7819 */ /* 0x000fca0000011414 */
[----:B------:R-:W-:Y:S02]  /*26a0*/  IMAD.IADD R27, R11, 0x1, R28 ;  /* 0x000000010b1b7824 */ /* 0x000fe400078e021c */
[----:B------:R-:W-:-:S04]  /*26b0*/  IMAD.WIDE R28, R28, 0x8, R12 ;  /* 0x000000081c1c7825 */ /* 0x000fc800078e020c */
[----:B------:R-:W-:Y:S01]  /*26c0*/  IMAD.WIDE R26, R27, 0x2, R14 ;  /* 0x000000021b1a7825 */ /* 0x000fe200078e020e */
[----:B------:R-:W2:Y:S05]  /*26d0*/  LDG.E.64 R16, desc[UR8][R28.64+0x8] ;  /* 0x000008081c107981 */ /* 0x000eaa000c1e1b00 */
[----:B------:R-:W3:Y:S01]  /*26e0*/  LDG.E.S16 R26, desc[UR8][R26.64] ;  /* 0x000000081a1a7981 */ /* 0x000ee2000c1e1700 */
[----:B--2---:R-:W-:-:S05]  /*26f0*/  IADD3 R16, P1, PT, R16, R9, RZ ;  /* 0x0000000910107210 */ /* 0x004fca0007f3e0ff */
[----:B------:R-:W-:-:S06]  /*2700*/  IMAD.X R17, R17, 0x1, R10, P1 ;  /* 0x0000000111117824 */ /* 0x000fcc00008e060a */
[----:B------:R0:W3:Y:S02]  /*2710*/  LDG.E.S16 R17, desc[UR8][R16.64] ;  /* 0x0000000810117981 */ /* 0x0000e4000c1e1700 */
[----:B0-----:R-:W-:-:S05]  /*2720*/  VIADD R16, R20, 0x10000 ;  /* 0x0001000014107836 */ /* 0x001fca0000000000 */
[----:B------:R-:W-:Y:S02]  /*2730*/  SHF.R.S32.HI R16, RZ, 0x10, R16 ;  /* 0x00000010ff107819 */ /* 0x000fe40000011410 */
[----:B------:R-:W-:-:S03]  /*2740*/  PRMT R25, R25, 0x9910, RZ ;  /* 0x0000991019197816 */ /* 0x000fc600000000ff */
[----:B------:R-:W-:-:S04]  /*2750*/  IMAD.WIDE R28, R16, 0x8, R12 ;  /* 0x00000008101c7825 */ /* 0x000fc800078e020c */
[----:B------:R-:W-:Y:S01]  /*2760*/  IMAD.IADD R27, R11, 0x1, R16 ;  /* 0x000000010b1b7824 */ /* 0x000fe200078e0210 */
[----:B---3--:R-:W-:Y:S02]  /*2770*/  VIADDMNMX R25, R17, R26, R25, !PT ;  /* 0x0000001a11197246 */ /* 0x008fe40007800119 */
[----:B------:R-:W2:Y:S01]  /*2780*/  LDG.E.64 R16, desc[UR8][R28.64+0x8] ;  /* 0x000008081c107981 */ /* 0x000ea2000c1e1b00 */
[----:B------:R-:W-:-:S06]  /*2790*/  IMAD.WIDE R26, R27, 0x2, R14 ;  /* 0x000000021b1a7825 */ /* 0x000fcc00078e020e */
        /* <DEDUP_REMOVED lines=73> */
[----:B------:R-:W-:Y:S01]  /*2c30*/  VIADD R19, R19, 0x8 ;  /* 0x0000000813137836 */ /* 0x000fe20000000000 */
[----:B--2---:R-:W-:-:S05]  /*2c40*/  IADD3 R16, P1, PT, R16, R9, RZ ;  /* 0x0000000910107210 */ /* 0x004fca0007f3e0ff */
[----:B------:R-:W-:-:S06]  /*2c50*/  IMAD.X R17, R17, 0x1, R10, P1 ;  /* 0x0000000111117824 */ /* 0x000fcc00008e060a */
[----:B------:R-:W3:Y:S01]  /*2c60*/  LDG.E.S16 R17, desc[UR8][R16.64] ;  /* 0x0000000810117981 */ /* 0x000ee2000c1e1700 */
[----:B------:R-:W-:Y:S02]  /*2c70*/  ISETP.NE.AND P1, PT, R19, R24, PT ;  /* 0x000000181300720c */ /* 0x000fe40003f25270 */
[----:B------:R-:W-:Y:S01]  /*2c80*/  PRMT R25, R25, 0x9910, RZ ;  /* 0x0000991019197816 */ /* 0x000fe200000000ff */
[----:B------:R-:W-:-:S03]  /*2c90*/  VIADD R20, R20, 0x80000 ;  /* 0x0008000014147836 */ /* 0x000fc60000000000 */
[----:B---3--:R-:W-:-:S07]  /*2ca0*/  VIADDMNMX R25, R17, R26, R25, !PT ;  /* 0x0000001a11197246 */ /* 0x008fce0007800119 */
[----:B------:R-:W-:Y:S05]  /*2cb0*/  @P1 BRA `(.L_x_18) ;  /* 0xfffffff800741947 */ /* 0x000fea000383ffff */
.L_x_17:
[----:B------:R-:W-:Y:S05]  /*2cc0*/  BSYNC.RECONVERGENT B2 ;  /* 0x0000000000027941 */ /* 0x000fea0003800200 */
.L_x_16:
[----:B------:R-:W-:Y:S05]  /*2cd0*/  @!P0 BRA `(.L_x_15) ;  /* 0x0000000400848947 */ /* 0x000fea0003800000 */
[----:B------:R-:W-:Y:S01]  /*2ce0*/  ISETP.GE.U32.AND P1, PT, R23, 0x4, PT ;  /* 0x000000041700780c */ /* 0x000fe20003f26070 */
[----:B------:R-:W-:Y:S01]  /*2cf0*/  BSSY.RECONVERGENT B2, `(.L_x_19) ;  /* 0x0000034000027945 */ /* 0x000fe20003800200 */
[----:B------:R-:W-:-:S11]  /*2d00*/  LOP3.LUT P0, R19, R22, 0x3, RZ, 0xc0, !PT ;  /* 0x0000000316137812 */ /* 0x000fd6000780c0ff */
[----:B------:R-:W-:Y:S05]  /*2d10*/  @!P1 BRA `(.L_x_20) ;  /* 0x0000000000c49947 */ /* 0x000fea0003800000 */
[----:B------:R-:W-:-:S05]  /*2d20*/  SHF.R.S32.HI R22, RZ, 0x10, R20 ;  /* 0x00000010ff167819 */ /* 0x000fca0000011414 */
[----:B------:R-:W-:-:S05]  /*2d30*/  IMAD.WIDE R28, R22, 0x8, R12 ;  /* 0x00000008161c7825 */ /* 0x000fca00078e020c */
[----:B------:R-:W2:Y:S02]  /*2d40*/  LDG.E.64 R16, desc[UR8][R28.64+0x8] ;  /* 0x000008081c107981 */ /* 0x000ea4000c1e1b00 */
[----:B--2---:R-:W-:Y:S01]  /*2d50*/  IADD3 R26, P1, PT, R16, R9, RZ ;  /* 0x00000009101a7210 */ /* 0x004fe20007f3e0ff */
[----:B------:R-:W-:-:S04]  /*2d60*/  VIADD R16, R20, 0x10000 ;  /* 0x0001000014107836 */ /* 0x000fc80000000000 */
[----:B------:R-:W-:Y:S02]  /*2d70*/  IMAD.X R27, R17, 0x1, R10, P1 ;  /* 0x00000001111b7824 */ /* 0x000fe400008e060a */
[----:B------:R-:W-:Y:S01]  /*2d80*/  IMAD.IADD R17, R11, 0x1, R22 ;  /* 0x000000010b117824 */ /* 0x000fe200078e0216 */
[----:B------:R-:W-:Y:S02]  /*2d90*/  SHF.R.S32.HI R22, RZ, 0x10, R16 ;  /* 0x00000010ff167819 */ /* 0x000fe40000011410 */
[----:B------:R0:W2:Y:S02]  /*2da0*/  LDG.E.S16 R23, desc[UR8][R26.64] ;  /* 0x000000081a177981 */ /* 0x0000a4000c1e1700 */
[----:B0-----:R-:W-:-:S04]  /*2db0*/  IMAD.WIDE R26, R17, 0x2, R14 ;  /* 0x00000002111a7825 */ /* 0x001fc800078e020e */
[----:B------:R-:W-:Y:S01]  /*2dc0*/  IMAD.WIDE R16, R22, 0x8, R12 ;  /* 0x0000000816107825 */ /* 0x000fe200078e020c */
[----:B------:R-:W2:Y:S05]  /*2dd0*/  LDG.E.S16 R24, desc[UR8][R26.64] ;  /* 0x000000081a187981 */ /* 0x000eaa000c1e1700 */
[----:B------:R-:W3:Y:S01]  /*2de0*/  LDG.E.64 R16, desc[UR8][R16.64+0x8] ;  /* 0x0000080810107981 */ /* 0x000ee2000c1e1b00 */
[----:B------:R-:W-:-:S04]  /*2df0*/  PRMT R25, R25, 0x9910, RZ ;  /* 0x0000991019197816 */ /* 0x000fc800000000ff */
[----:B--2---:R-:W-:Y:S01]  /*2e00*/  VIADDMNMX R25, R23, R24, R25, !PT ;  /* 0x0000001817197246 */ /* 0x004fe20007800119 */
[----:B------:R-:W-:Y:S02]  /*2e10*/  IMAD.IADD R23, R11, 0x1, R22 ;  /* 0x000000010b177824 */ /* 0x000fe400078e0216 */
[----:B------:R-:W-:Y:S01]  /*2e20*/  VIADD R24, R20, 0x20000 ;  /* 0x0002000014187836 */ /* 0x000fe20000000000 */
[----:B---3--:R-:W-:Y:S01]  /*2e30*/  IADD3 R28, P1, PT, R16, R9, RZ ;  /* 0x00000009101c7210 */ /* 0x008fe20007f3e0ff */
[----:B------:R-:W-:-:S03]  /*2e40*/  IMAD.WIDE R22, R23, 0x2, R14 ;  /* 0x0000000217167825 */ /* 0x000fc600078e020e */
[----:B------:R-:W-:Y:S01]  /*2e50*/  SHF.R.S32.HI R24, RZ, 0x10, R24 ;  /* 0x00000010ff187819 */ /* 0x000fe20000011418 */
[----:B------:R-:W-:Y:S02]  /*2e60*/  IMAD.X R29, R17, 0x1, R10, P1 ;  /* 0x00000001111d7824 */ /* 0x000fe400008e060a */
[----:B------:R-:W2:Y:S04]  /*2e70*/  LDG.E.S16 R22, desc[UR8][R22.64] ;  /* 0x0000000816167981 */ /* 0x000ea8000c1e1700 */
[----:B------:R-:W2:Y:S01]  /*2e80*/  LDG.E.S16 R29, desc[UR8][R28.64] ;  /* 0x000000081c1d7981 */ /* 0x000ea2000c1e1700 */
[----:B------:R-:W-:-:S05]  /*2e90*/  IMAD.WIDE R26, R24, 0x8, R12 ;  /* 0x00000008181a7825 */ /* 0x000fca00078e020c */
[----:B------:R0:W3:Y:S01]  /*2ea0*/  LDG.E.64 R16, desc[UR8][R26.64+0x8] ;  /* 0x000008081a107981 */ /* 0x0000e2000c1e1b00 */
[----:B------:R-:W-:Y:S01]  /*2eb0*/  PRMT R25, R25, 0x9910, RZ ;  /* 0x0000991019197816 */ /* 0x000fe200000000ff */
[----:B0-----:R-:W-:-:S05]  /*2ec0*/  VIADD R26, R20, 0x30000 ;  /* 0x00030000141a7836 */ /* 0x001fca0000000000 */
[----:B------:R-:W-:Y:S02]  /*2ed0*/  SHF.R.S32.HI R26, RZ, 0x10, R26 ;  /* 0x00000010ff1a7819 */ /* 0x000fe4000001141a */
[----:B--2---:R-:W-:-:S03]  /*2ee0*/  VIADDMNMX R25, R29, R22, R25, !PT ;  /* 0x000000161d197246 */ /* 0x004fc60007800119 */
[----:B------:R-:W-:Y:S01]  /*2ef0*/  IMAD.WIDE R22, R26, 0x8, R12 ;  /* 0x000000081a167825 */ /* 0x000fe200078e020c */
[----:B---3--:R-:W-:-:S05]  /*2f00*/  IADD3 R16, P1, PT, R16, R9, RZ ;  /* 0x0000000910107210 */ /* 0x008fca0007f3e0ff */
[----:B------:R-:W2:Y:S01]  /*2f10*/  LDG.E.64 R22, desc[UR8][R22.64+0x8] ;  /* 0x0000080816167981 */ /* 0x000ea2000c1e1b00 */
[----:B------:R-:W-:Y:S02]  /*2f20*/  IMAD.IADD R29, R11, 0x1, R24 ;  /* 0x000000010b1d7824 */ /* 0x000fe400078e0218 */
[----:B------:R-:W-:Y:S02]  /*2f30*/  IMAD.X R17, R17, 0x1, R10, P1 ;  /* 0x0000000111117824 */ /* 0x000fe400008e060a */
[----:B------:R-:W-:-:S03]  /*2f40*/  IMAD.WIDE R28, R29, 0x2, R14 ;  /* 0x000000021d1c7825 */ /* 0x000fc600078e020e */
[----:B------:R-:W3:Y:S01]  /*2f50*/  LDG.E.S16 R16, desc[UR8][R16.64] ;  /* 0x0000000810107981 */ /* 0x000ee2000c1e1700 */
[----:B------:R-:W-:-:S03]  /*2f60*/  IMAD.IADD R27, R11, 0x1, R26 ;  /* 0x000000010b1b7824 */ /* 0x000fc600078e021a */
[----:B------:R-:W3:Y:S01]  /*2f70*/  LDG.E.S16 R29, desc[UR8][R28.64] ;  /* 0x000000081c1d7981 */ /* 0x000ee2000c1e1700 */
[----:B------:R-:W-:-:S06]  /*2f80*/  IMAD.WIDE R26, R27, 0x2, R14 ;  /* 0x000000021b1a7825 */ /* 0x000fcc00078e020e */
[----:B------:R-:W4:Y:S01]  /*2f90*/  LDG.E.S16 R26, desc[UR8][R26.64] ;  /* 0x000000081a1a7981 */ /* 0x000f22000c1e1700 */
[----:B--2---:R-:W-:-:S05]  /*2fa0*/  IADD3 R22, P1, PT, R22, R9, RZ ;  /* 0x0000000916167210 */ /* 0x004fca0007f3e0ff */
[----:B------:R-:W-:-:S06]  /*2fb0*/  IMAD.X R23, R23, 0x1, R10, P1 ;  /* 0x0000000117177824 */ /* 0x000fcc00008e060a */
[----:B------:R-:W4:Y:S01]  /*2fc0*/  LDG.E.S16 R23, desc[UR8][R22.64] ;  /* 0x0000000816177981 */ /* 0x000f22000c1e1700 */
[----:B------:R-:W-:-:S04]  /*2fd0*/  PRMT R24, R25, 0x9910, RZ ;  /* 0x0000991019187816 */ /* 0x000fc800000000ff */
[----:B---3--:R-:W-:-:S04]  /*2fe0*/  VIADDMNMX R16, R16, R29, R24, !PT ;  /* 0x0000001d10107246 */ /* 0x008fc80007800118 */
[----:B------:R-:W-:Y:S01]  /*2ff0*/  PRMT R16, R16, 0x9910, RZ ;  /* 0x0000991010107816 */ /* 0x000fe200000000ff */
[----:B------:R-:W-:-:S03]  /*3000*/  VIADD R20, R20, 0x40000 ;  /* 0x0004000014147836 */ /* 0x000fc60000000000 */
[----:B----4-:R-:W-:-:S04]  /*3010*/  VIADDMNMX R16, R23, R26, R16, !PT ;  /* 0x0000001a17107246 */ /* 0x010fc80007800110 */
[----:B------:R-:W-:-:S07]  /*3020*/  PRMT R25, R16, 0x7610, R25 ;  /* 0x0000761010197816 */ /* 0x000fce0000000019 */
.L_x_20:
[----:B------:R-:W-:Y:S05]  /*3030*/  BSYNC.RECONVERGENT B2 ;  /* 0x0000000000027941 */ /* 0x000fea0003800200 */
.L_x_19:
[----:B------:R-:W-:Y:S05]  /*3040*/  @!P0 BRA `(.L_x_15) ;  /* 0x0000000000a88947 */ /* 0x000fea0003800000 */
[----:B------:R-:W-:Y:S01]  /*3050*/  ISETP.NE.AND P1, PT, R19, 0x1, PT ;  /* 0x000000011300780c */ /* 0x000fe20003f25270 */
[----:B------:R-:W-:Y:S01]  /*3060*/  BSSY.RECONVERGENT B2, `(.L_x_21) ;  /* 0x000001c000027945 */ /* 0x000fe20003800200 */
[----:B------:R-:W-:-:S11]  /*3070*/  LOP3.LUT P0, RZ, R21, 0x10000, RZ, 0xc0, !PT ;  /* 0x0001000015ff7812 */ /* 0x000fd6000780c0ff */
[----:B------:R-:W-:Y:S05]  /*3080*/  @!P1 BRA `(.L_x_22) ;  /* 0x0000000000649947 */ /* 0x000fea0003800000 */
[----:B------:R-:W-:Y:S01]  /*3090*/  SHF.R.S32.HI R21, RZ, 0x10, R20 ;  /* 0x00000010ff157819 */ /* 0x000fe20000011414 */
[----:B------:R-:W-:-:S04]  /*30a0*/  VIADD R19, R20, 0x10000 ;  /* 0x0001000014137836 */ /* 0x000fc80000000000 */
[----:B------:R-:W-:Y:S01]  /*30b0*/  IMAD.WIDE R28, R21, 0x8, R12 ;  /* 0x00000008151c7825 */ /* 0x000fe200078e020c */
[----:B------:R-:W-:-:S04]  /*30c0*/  SHF.R.S32.HI R19, RZ, 0x10, R19 ;  /* 0x00000010ff137819 */ /* 0x000fc80000011413 */
[----:B------:R0:W2:Y:S01]  /*30d0*/  LDG.E.64 R22, desc[UR8][R28.64+0x8] ;  /* 0x000008081c167981 */ /* 0x0000a2000c1e1b00 */
[----:B------:R-:W-:-:S05]  /*30e0*/  IMAD.WIDE R26, R19, 0x8, R12 ;  /* 0x00000008131a7825 */ /* 0x000fca00078e020c */
[----:B------:R1:W3:Y:S01]  /*30f0*/  LDG.E.64 R16, desc[UR8][R26.64+0x8] ;  /* 0x000008081a107981 */ /* 0x0002e2000c1e1b00 */
[C---:B------:R-:W-:Y:S02]  /*3100*/  IMAD.IADD R21, R11.reuse, 0x1, R21 ;  /* 0x000000010b157824 */ /* 0x040fe400078e0215 */
[----:B0-----:R-:W-:Y:S02]  /*3110*/  IMAD.IADD R29, R11, 0x1, R19 ;  /* 0x000000010b1d7824 */ /* 0x001fe400078e0213 */
[----:B-1----:R-:W-:-:S05]  /*3120*/  IMAD.WIDE R26, R21, 0x2, R14 ;  /* 0x00000002151a7825 */ /* 0x002fca00078e020e */
[----:B------:R-:W4:Y:S01]  /*3130*/  LDG.E.S16 R21, desc[UR8][R26.64] ;  /* 0x000000081a157981 */ /* 0x000f22000c1e1700 */
[----:B------:R-:W-:-:S06]  /*3140*/  IMAD.WIDE R28, R29, 0x2, R14 ;  /* 0x000000021d1c7825 */ /* 0x000fcc00078e020e */
[----:B------:R-:W5:Y:S01]  /*3150*/  LDG.E.S16 R28, desc[UR8][R28.64] ;  /* 0x000000081c1c7981 */ /* 0x000f62000c1e1700 */
[----:B--2---:R-:W-:-:S05]  /*3160*/  IADD3 R22, P1, PT, R22, R9, RZ ;  /* 0x0000000916167210 */ /* 0x004fca0007f3e0ff */
[----:B------:R-:W-:Y:S01]  /*3170*/  IMAD.X R23, R23, 0x1, R10, P1 ;  /* 0x0000000117177824 */ /* 0x000fe200008e060a */
[----:B---3--:R-:W-:-:S04]  /*3180*/  IADD3 R16, P1, PT, R16, R9, RZ ;  /* 0x0000000910107210 */ /* 0x008fc80007f3e0ff */
[----:B------:R-:W4:Y:S01]  /*3190*/  LDG.E.S16 R22, desc[UR8][R22.64] ;  /* 0x0000000816167981 */ /* 0x000f22000c1e1700 */
[----:B------:R-:W-:-:S06]  /*31a0*/  IMAD.X R17, R17, 0x1, R10, P1 ;  /* 0x0000000111117824 */ /* 0x000fcc00008e060a */
[----:B------:R-:W5:Y:S01]  /*31b0*/  LDG.E.S16 R17, desc[UR8][R16.64] ;  /* 0x0000000810117981 */ /* 0x000f62000c1e1700 */
[----:B------:R-:W-:Y:S01]  /*31c0*/  PRMT R19, R25, 0x9910, RZ ;  /* 0x0000991019137816 */ /* 0x000fe200000000ff */
[----:B------:R-:W-:-:S03]  /*31d0*/  VIADD R20, R20, 0x20000 ;  /* 0x0002000014147836 */ /* 0x000fc60000000000 */
[----:B----4-:R-:W-:-:S04]  /*31e0*/  VIADDMNMX R19, R22, R21, R19, !PT ;  /* 0x0000001516137246 */ /* 0x010fc80007800113 */
[----:B------:R-:W-:-:S04]  /*31f0*/  PRMT R19, R19, 0x9910, RZ ;  /* 0x0000991013137816 */ /* 0x000fc800000000ff */
[----:B-----5:R-:W-:-:S04]  /*3200*/  VIADDMNMX R19, R17, R28, R19, !PT ;  /* 0x0000001c11137246 */ /* 0x020fc80007800113 */
[----:B------:R-:W-:-:S07]  /*3210*/  PRMT R25, R19, 0x7610, R25 ;  /* 0x0000761013197816 */ /* 0x000fce0000000019 */
.L_x_22:
[----:B------:R-:W-:Y:S05]  /*3220*/  BSYNC.RECONVERGENT B2 ;  /* 0x0000000000027941 */ /* 0x000fea0003800200 */
.L_x_21:
[----:B------:R-:W-:Y:S05]  /*3230*/  @P0 BRA `(.L_x_15) ;  /* 0x00000000002c0947 */ /* 0x000fea0003800000 */
[----:B------:R-:W-:-:S05]  /*3240*/  SHF.R.S32.HI R20, RZ, 0x10, R20 ;  /* 0x00000010ff147819 */ /* 0x000fca0000011414 */
[----:B------:R-:W-:-:S05]  /*3250*/  IMAD.WIDE R22, R20, 0x8, R12 ;  /* 0x0000000814167825 */ /* 0x000fca00078e020c */
[----:B------:R-:W2:Y:S01]  /*3260*/  LDG.E.64 R16, desc[UR8][R22.64+0x8] ;  /* 0x0000080816107981 */ /* 0x000ea2000c1e1b00 */
[----:B------:R-:W-:-:S04]  /*3270*/  IMAD.IADD R21, R11, 0x1, R20 ;  /* 0x000000010b157824 */ /* 0x000fc800078e0214 */
[----:B------:R-:W-:-:S06]  /*3280*/  IMAD.WIDE R20, R21, 0x2, R14 ;  /* 0x0000000215147825 */ /* 0x000fcc00078e020e */
[----:B------:R-:W3:Y:S01]  /*3290*/  LDG.E.S16 R20, desc[UR8][R20.64] ;  /* 0x0000000814147981 */ /* 0x000ee2000c1e1700 */
[----:B--2---:R-:W-:-:S05]  /*32a0*/  IADD3 R16, P0, PT, R16, R9, RZ ;  /* 0x0000000910107210 */ /* 0x004fca0007f1e0ff */
[----:B------:R-:W-:-:S06]  /*32b0*/  IMAD.X R17, R17, 0x1, R10, P0 ;  /* 0x0000000111117824 */ /* 0x000fcc00000e060a */
[----:B------:R-:W3:Y:S01]  /*32c0*/  LDG.E.S16 R17, desc[UR8][R16.64] ;  /* 0x0000000810117981 */ /* 0x000ee2000c1e1700 */
[----:B------:R-:W-:-:S04]  /*32d0*/  PRMT R25, R25, 0x9910, RZ ;  /* 0x0000991019197816 */ /* 0x000fc800000000ff */
[----:B---3--:R-:W-:-:S07]  /*32e0*/  VIADDMNMX R25, R17, R20, R25, !PT ;  /* 0x0000001411197246 */ /* 0x008fce0007800119 */
.L_x_15:
[----:B------:R-:W-:Y:S05]  /*32f0*/  BSYNC.RECONVERGENT B0 ;  /* 0x0000000000007941 */ /* 0x000fea0003800200 */
.L_x_14:
[----:B------:R-:W2:Y:S01]  /*3300*/  LDG.E.64 R12, desc[UR8][R12.64+0x8] ;  /* 0x000008080c0c7981 */ /* 0x000ea2000c1e1b00 */
[----:B------:R-:W0:Y:S01]  /*3310*/  LDCU.64 UR4, c[0x0][0x390] ;  /* 0x00007200ff0477ac */ /* 0x000e220008000a00 */
[----:B------:R-:W-:-:S05]  /*3320*/  IMAD.U32 R9, R18, 0x10000, RZ ;  /* 0x0001000012097824 */ /* 0x000fca00078e00ff */
[----:B------:R-:W-:Y:S02]  /*3330*/  SHF.R.S32.HI R9, RZ, 0x10, R9 ;  /* 0x00000010ff097819 */ /* 0x000fe40000011409 */
[----:B0-----:R-:W-:Y:S02]  /*3340*/  IADD3 R10, P0, PT, R11, UR4, RZ ;  /* 0x000000040b0a7c10 */ /* 0x001fe4000ff1e0ff */
[----:B------:R-:W-:Y:S02]  /*3350*/  IADD3 R16, P1, PT, R7, UR4, RZ ;  /* 0x0000000407107c10 */ /* 0x000fe4000ff3e0ff */
[----:B------:R-:W-:Y:S02]  /*3360*/  LEA.HI.X.SX32 R11, R11, UR5, 0x1, P0 ;  /* 0x000000050b0b7c11 */ /* 0x000fe400080f0eff */
[----:B------:R-:W-:-:S03]  /*3370*/  IADD3.X R17, PT, PT, R8, UR5, RZ, P1, !PT ;  /* 0x0000000508117c10 */ /* 0x000fc60008ffe4ff */
[----:B------:R-:W3:Y:S04]  /*3380*/  LDG.E.U8 R19, desc[UR8][R10.64] ;  /* 0x000000080a137981 */ /* 0x000ee8000c1e1100 */
[----:B------:R-:W4:Y:S01]  /*3390*/  LDG.E.U8 R16, desc[UR8][R16.64] ;  /* 0x0000000810107981 */ /* 0x000f22000c1e1100 */
[----:B--2---:R-:W-:-:S06]  /*33a0*/  IMAD.WIDE R20, R9, 0x2, R12 ;  /* 0x0000000209147825 */ /* 0x004fcc00078e020c */
[----:B------:R-:W2:Y:S01]  /*33b0*/  LDG.E.U16 R20, desc[UR8][R20.64+-0x2] ;  /* 0xfffffe0814147981 */ /* 0x000ea2000c1e1500 */
[----:B------:R-:W-:Y:S01]  /*33c0*/  PRMT R7, R18, 0x9910, RZ ;  /* 0x0000991012077816 */ /* 0x000fe200000000ff */
[----:B------:R-:W-:Y:S03]  /*33d0*/  BSSY.RECONVERGENT B0, `(.L_x_23) ;  /* 0x0000012000007945 */ /* 0x000fe60003800200 */
[----:B------:R-:W-:Y:S02]  /*33e0*/  SHF.R.S32.HI R9, RZ, 0x1f, R7 ;  /* 0x0000001fff097819 */ /* 0x000fe40000011407 */
[----:B------:R-:W-:Y:S02]  /*33f0*/  LEA R8, P1, R7, R14, 0x1 ;  /* 0x0000000e07087211 */ /* 0x000fe400078208ff */
[----:B---3--:R-:W-:Y:S02]  /*3400*/  ISETP.EQ.AND P4, PT, R19, 0x41, PT ;  /* 0x000000411300780c */ /* 0x008fe40003f82270 */
[----:B----4-:R-:W-:-:S02]  /*3410*/  ISETP.NE.AND P0, PT, R16, 0x55, PT ;  /* 0x000000551000780c */ /* 0x010fc40003f05270 */
[----:B------:R-:W-:Y:S01]  /*3420*/  LEA.HI.X R9, R7, R15, R9, 0x1, P1 ;  /* 0x0000000f07097211 */ /* 0x000fe200008f0c09 */
[----:B------:R-:W-:Y:S01]  /*3430*/  IMAD.MOV.U32 R7, RZ, RZ, 0x1 ;  /* 0x00000001ff077424 */ /* 0x000fe200078e00ff */
[----:B------:R-:W-:Y:S02]  /*3440*/  PRMT R11, R25, 0x9910, RZ ;  /* 0x00009910190b7816 */ /* 0x000fe400000000ff */
[----:B--2---:R-:W-:-:S07]  /*3450*/  PRMT R10, R20, 0x9910, RZ ;  /* 0x00009910140a7816 */ /* 0x004fce00000000ff */
        /* <DEDUP_REMOVED lines=9> */
.L_x_24:
[----:B------:R-:W-:Y:S05]  /*34f0*/  BSYNC.RECONVERGENT B0 ;  /* 0x0000000000007941 */ /* 0x000fea0003800200 */
.L_x_23:
[----:B------:R-:W-:-:S05]  /*3500*/  VIADDMNMX R7, R7, R10, R11, !PT ;  /* 0x0000000a07077246 */ /* 0x000fca000780010b */
[----:B------:R0:W-:Y:S02]  /*3510*/  STG.E.U16 desc[UR8][R8.64], R7 ;  /* 0x0000000708007986 */ /* 0x0001e4000c101508 */
.L_x_13:
[----:B------:R-:W-:Y:S05]  /*3520*/  BSYNC.RECONVERGENT B1 ;  /* 0x0000000000017941 */ /* 0x000fea0003800200 */
.L_x_12:
[----:B------:R-:W-:-:S05]  /*3530*/  VIADD R24, R5, 0x1 ;  /* 0x0000000105187836 */ /* 0x000fca0000000000 */
[----:B------:R-:W-:-:S04]  /*3540*/  PRMT R5, R24, 0x9910, RZ ;  /* 0x0000991018057816 */ /* 0x000fc800000000ff */
[----:B------:R-:W-:-:S13]  /*3550*/  ISETP.GT.AND P0, PT, R5, R2, PT ;  /* 0x000000020500720c */ /* 0x000fda0003f04270 */
[----:B------:R-:W-:Y:S05]  /*3560*/  @P0 EXIT ;  /* 0x000000000000094d */ /* 0x000fea0003800000 */
[----:B------:R-:W-:Y:S01]  /*3570*/  IMAD.U32 R27, R24, 0x10000, RZ ;  /* 0x00010000181b7824 */ /* 0x000fe200078e00ff */
[----:B------:R-:W-:Y:S06]  /*3580*/  BRA `(.L_x_25) ;  /* 0xffffffdc005c7947 */ /* 0x000fec000383ffff */
.L_x_26:
[----:B------:R-:W-:-:S00]  /*3590*/  BRA `(.L_x_26) ;  /* 0xfffffffc00fc7947 */ /* 0x000fc0000383ffff */
[----:B------:R-:W-:-:S00]  /*35a0*/  NOP ;  /* 0x0000000000007918 */ /* 0x000fc00000000000 */
        /* <DEDUP_REMOVED lines=13> */
.L_x_27:


//--------------------- .nv.shared._Z8myKernelPPsssPc --------------------------
	.section	.nv.shared._Z8myKernelPPsssPc,"aw",@nobits
	.sectionflags	@""
	.align	2
.nv.shared._Z8myKernelPPsssPc:
	.zero		7168


//--------------------- .nv.shared.reserved.0     --------------------------
	.section	.nv.shared.reserved.0,"aw",@nobits
	.weak		__nv_reservedSMEM_offset_0_alias
	.size		__nv_reservedSMEM_offset_0_alias, 0, 64
	.other		__nv_reservedSMEM_offset_0_alias,@"STO_CUDA_RESERVED_SHARED STV_DEFAULT"
__nv_reservedSMEM_offset_0_alias:
	.zero		0
	.zero		64


//--------------------- .nv.constant0._Z8myKernelPPsssPc --------------------------
	.section	.nv.constant0._Z8myKernelPPsssPc,"a",@progbits
	.sectionflags	@""
	.align	4
.nv.constant0._Z8myKernelPPsssPc:
	.zero		920


//--------------------- SYMBOLS --------------------------

	.type		.nv.reservedSmem.offset0,@object
	.size		.nv.reservedSmem.offset0,0x4
	.type		.nv.reservedSmem.cap,@object
	.size		.nv.reservedSmem.cap,0x4
